//
// Generated by NVIDIA NVVM Compiler
//
// Compiler Build ID: CL-36424714
// Cuda compilation tools, release 13.0, V13.0.88
// Based on NVVM 20.0.0
//

.version 9.0
.target sm_100
.address_size 64

	// .globl	_Z7averagePiPfi

.visible .entry _Z7averagePiPfi(
	.param .u64 .ptr .align 1 _Z7averagePiPfi_param_0,
	.param .u64 .ptr .align 1 _Z7averagePiPfi_param_1,
	.param .u32 _Z7averagePiPfi_param_2
)
{
	.reg .pred 	%p<10>;
	.reg .b32 	%r<104>;
	.reg .b32 	%f<2>;
	.reg .b64 	%rd<20>;
	.reg .b64 	%fd<7>;

	ld.param.u64 	%rd9, [_Z7averagePiPfi_param_0];
	ld.param.u64 	%rd8, [_Z7averagePiPfi_param_1];
	ld.param.u32 	%r29, [_Z7averagePiPfi_param_2];
	cvta.to.global.u64 	%rd1, %rd9;
	setp.lt.s32 	%p1, %r29, 1;
	mov.f64 	%fd6, 0d0000000000000000;
	@%p1 bra 	$L__BB0_14;
	and.b32  	%r1, %r29, 15;
	setp.lt.u32 	%p2, %r29, 16;
	mov.b32 	%r96, 0;
	mov.u32 	%r103, %r96;
	@%p2 bra 	$L__BB0_4;
	and.b32  	%r96, %r29, 2147483632;
	neg.s32 	%r90, %r96;
	add.s64 	%rd18, %rd1, 32;
	mov.b32 	%r103, 0;
$L__BB0_3:
	.pragma "nounroll";
	ld.global.u32 	%r33, [%rd18+-32];
	add.s32 	%r34, %r33, %r103;
	ld.global.u32 	%r35, [%rd18+-28];
	add.s32 	%r36, %r35, %r34;
	ld.global.u32 	%r37, [%rd18+-24];
	add.s32 	%r38, %r37, %r36;
	ld.global.u32 	%r39, [%rd18+-20];
	add.s32 	%r40, %r39, %r38;
	ld.global.u32 	%r41, [%rd18+-16];
	add.s32 	%r42, %r41, %r40;
	ld.global.u32 	%r43, [%rd18+-12];
	add.s32 	%r44, %r43, %r42;
	ld.global.u32 	%r45, [%rd18+-8];
	add.s32 	%r46, %r45, %r44;
	ld.global.u32 	%r47, [%rd18+-4];
	add.s32 	%r48, %r47, %r46;
	ld.global.u32 	%r49, [%rd18];
	add.s32 	%r50, %r49, %r48;
	ld.global.u32 	%r51, [%rd18+4];
	add.s32 	%r52, %r51, %r50;
	ld.global.u32 	%r53, [%rd18+8];
	add.s32 	%r54, %r53, %r52;
	ld.global.u32 	%r55, [%rd18+12];
	add.s32 	%r56, %r55, %r54;
	ld.global.u32 	%r57, [%rd18+16];
	add.s32 	%r58, %r57, %r56;
	ld.global.u32 	%r59, [%rd18+20];
	add.s32 	%r60, %r59, %r58;
	ld.global.u32 	%r61, [%rd18+24];
	add.s32 	%r62, %r61, %r60;
	ld.global.u32 	%r63, [%rd18+28];
	add.s32 	%r103, %r63, %r62;
	add.s32 	%r90, %r90, 16;
	add.s64 	%rd18, %rd18, 64;
	setp.ne.s32 	%p3, %r90, 0;
	@%p3 bra 	$L__BB0_3;
$L__BB0_4:
	setp.eq.s32 	%p4, %r1, 0;
	@%p4 bra 	$L__BB0_13;
	and.b32  	%r11, %r29, 7;
	setp.lt.u32 	%p5, %r1, 8;
	@%p5 bra 	$L__BB0_7;
	mul.wide.u32 	%rd10, %r96, 4;
	add.s64 	%rd11, %rd1, %rd10;
	ld.global.u32 	%r65, [%rd11];
	add.s32 	%r66, %r65, %r103;
	ld.global.u32 	%r67, [%rd11+4];
	add.s32 	%r68, %r67, %r66;
	ld.global.u32 	%r69, [%rd11+8];
	add.s32 	%r70, %r69, %r68;
	ld.global.u32 	%r71, [%rd11+12];
	add.s32 	%r72, %r71, %r70;
	ld.global.u32 	%r73, [%rd11+16];
	add.s32 	%r74, %r73, %r72;
	ld.global.u32 	%r75, [%rd11+20];
	add.s32 	%r76, %r75, %r74;
	ld.global.u32 	%r77, [%rd11+24];
	add.s32 	%r78, %r77, %r76;
	ld.global.u32 	%r79, [%rd11+28];
	add.s32 	%r103, %r79, %r78;
	add.s32 	%r96, %r96, 8;
$L__BB0_7:
	setp.eq.s32 	%p6, %r11, 0;
	@%p6 bra 	$L__BB0_13;
	and.b32  	%r17, %r29, 3;
	setp.lt.u32 	%p7, %r11, 4;
	@%p7 bra 	$L__BB0_10;
	mul.wide.u32 	%rd12, %r96, 4;
	add.s64 	%rd13, %rd1, %rd12;
	ld.global.u32 	%r81, [%rd13];
	add.s32 	%r82, %r81, %r103;
	ld.global.u32 	%r83, [%rd13+4];
	add.s32 	%r84, %r83, %r82;
	ld.global.u32 	%r85, [%rd13+8];
	add.s32 	%r86, %r85, %r84;
	ld.global.u32 	%r87, [%rd13+12];
	add.s32 	%r103, %r87, %r86;
	add.s32 	%r96, %r96, 4;
$L__BB0_10:
	setp.eq.s32 	%p8, %r17, 0;
	@%p8 bra 	$L__BB0_13;
	mul.wide.u32 	%rd14, %r96, 4;
	add.s64 	%rd19, %rd1, %rd14;
	neg.s32 	%r101, %r17;
$L__BB0_12:
	.pragma "nounroll";
	ld.global.u32 	%r88, [%rd19];
	add.s32 	%r103, %r88, %r103;
	add.s64 	%rd19, %rd19, 4;
	add.s32 	%r101, %r101, 1;
	setp.ne.s32 	%p9, %r101, 0;
	@%p9 bra 	$L__BB0_12;
$L__BB0_13:
	cvt.rn.f64.s32 	%fd6, %r103;
$L__BB0_14:
	cvta.to.global.u64 	%rd15, %rd8;
	mov.u32 	%r89, %tid.x;
	cvt.rn.f64.s32 	%fd4, %r29;
	div.rn.f64 	%fd5, %fd6, %fd4;
	cvt.rn.f32.f64 	%f1, %fd5;
	mul.wide.u32 	%rd16, %r89, 4;
	add.s64 	%rd17, %rd15, %rd16;
	st.global.f32 	[%rd17], %f1;
	ret;

}
	// .globl	_Z11standardDevPiPffi
.visible .entry _Z11standardDevPiPffi(
	.param .u64 .ptr .align 1 _Z11standardDevPiPffi_param_0,
	.param .u64 .ptr .align 1 _Z11standardDevPiPffi_param_1,
	.param .f32 _Z11standardDevPiPffi_param_2,
	.param .u32 _Z11standardDevPiPffi_param_3
)
{
	.reg .pred 	%p<10>;
	.reg .b32 	%r<53>;
	.reg .b32 	%f<106>;
	.reg .b64 	%rd<18>;

	ld.param.u64 	%rd9, [_Z11standardDevPiPffi_param_0];
	ld.param.u64 	%rd10, [_Z11standardDevPiPffi_param_1];
	ld.param.f32 	%f11, [_Z11standardDevPiPffi_param_2];
	ld.param.u32 	%r16, [_Z11standardDevPiPffi_param_3];
	cvta.to.global.u64 	%rd1, %rd9;
	cvta.to.global.u64 	%rd2, %rd10;
	mov.b32 	%r17, 0;
	st.global.u32 	[%rd2], %r17;
	setp.lt.s32 	%p1, %r16, 1;
	mov.f32 	%f105, 0f00000000;
	@%p1 bra 	$L__BB1_13;
	and.b32  	%r1, %r16, 15;
	setp.lt.u32 	%p2, %r16, 16;
	mov.b32 	%r50, 0;
	mov.f32 	%f105, 0f00000000;
	@%p2 bra 	$L__BB1_4;
	and.b32  	%r50, %r16, 2147483632;
	neg.s32 	%r48, %r50;
	add.s64 	%rd16, %rd1, 32;
	mov.f32 	%f105, 0f00000000;
$L__BB1_3:
	.pragma "nounroll";
	ld.global.u32 	%r19, [%rd16+-32];
	cvt.rn.f32.s32 	%f15, %r19;
	sub.f32 	%f16, %f15, %f11;
	fma.rn.f32 	%f17, %f16, %f16, %f105;
	st.global.f32 	[%rd2], %f17;
	ld.global.u32 	%r20, [%rd16+-28];
	cvt.rn.f32.s32 	%f18, %r20;
	sub.f32 	%f19, %f18, %f11;
	fma.rn.f32 	%f20, %f19, %f19, %f17;
	st.global.f32 	[%rd2], %f20;
	ld.global.u32 	%r21, [%rd16+-24];
	cvt.rn.f32.s32 	%f21, %r21;
	sub.f32 	%f22, %f21, %f11;
	fma.rn.f32 	%f23, %f22, %f22, %f20;
	st.global.f32 	[%rd2], %f23;
	ld.global.u32 	%r22, [%rd16+-20];
	cvt.rn.f32.s32 	%f24, %r22;
	sub.f32 	%f25, %f24, %f11;
	fma.rn.f32 	%f26, %f25, %f25, %f23;
	st.global.f32 	[%rd2], %f26;
	ld.global.u32 	%r23, [%rd16+-16];
	cvt.rn.f32.s32 	%f27, %r23;
	sub.f32 	%f28, %f27, %f11;
	fma.rn.f32 	%f29, %f28, %f28, %f26;
	st.global.f32 	[%rd2], %f29;
	ld.global.u32 	%r24, [%rd16+-12];
	cvt.rn.f32.s32 	%f30, %r24;
	sub.f32 	%f31, %f30, %f11;
	fma.rn.f32 	%f32, %f31, %f31, %f29;
	st.global.f32 	[%rd2], %f32;
	ld.global.u32 	%r25, [%rd16+-8];
	cvt.rn.f32.s32 	%f33, %r25;
	sub.f32 	%f34, %f33, %f11;
	fma.rn.f32 	%f35, %f34, %f34, %f32;
	st.global.f32 	[%rd2], %f35;
	ld.global.u32 	%r26, [%rd16+-4];
	cvt.rn.f32.s32 	%f36, %r26;
	sub.f32 	%f37, %f36, %f11;
	fma.rn.f32 	%f38, %f37, %f37, %f35;
	st.global.f32 	[%rd2], %f38;
	ld.global.u32 	%r27, [%rd16];
	cvt.rn.f32.s32 	%f39, %r27;
	sub.f32 	%f40, %f39, %f11;
	fma.rn.f32 	%f41, %f40, %f40, %f38;
	st.global.f32 	[%rd2], %f41;
	ld.global.u32 	%r28, [%rd16+4];
	cvt.rn.f32.s32 	%f42, %r28;
	sub.f32 	%f43, %f42, %f11;
	fma.rn.f32 	%f44, %f43, %f43, %f41;
	st.global.f32 	[%rd2], %f44;
	ld.global.u32 	%r29, [%rd16+8];
	cvt.rn.f32.s32 	%f45, %r29;
	sub.f32 	%f46, %f45, %f11;
	fma.rn.f32 	%f47, %f46, %f46, %f44;
	st.global.f32 	[%rd2], %f47;
	ld.global.u32 	%r30, [%rd16+12];
	cvt.rn.f32.s32 	%f48, %r30;
	sub.f32 	%f49, %f48, %f11;
	fma.rn.f32 	%f50, %f49, %f49, %f47;
	st.global.f32 	[%rd2], %f50;
	ld.global.u32 	%r31, [%rd16+16];
	cvt.rn.f32.s32 	%f51, %r31;
	sub.f32 	%f52, %f51, %f11;
	fma.rn.f32 	%f53, %f52, %f52, %f50;
	st.global.f32 	[%rd2], %f53;
	ld.global.u32 	%r32, [%rd16+20];
	cvt.rn.f32.s32 	%f54, %r32;
	sub.f32 	%f55, %f54, %f11;
	fma.rn.f32 	%f56, %f55, %f55, %f53;
	st.global.f32 	[%rd2], %f56;
	ld.global.u32 	%r33, [%rd16+24];
	cvt.rn.f32.s32 	%f57, %r33;
	sub.f32 	%f58, %f57, %f11;
	fma.rn.f32 	%f59, %f58, %f58, %f56;
	st.global.f32 	[%rd2], %f59;
	ld.global.u32 	%r34, [%rd16+28];
	cvt.rn.f32.s32 	%f60, %r34;
	sub.f32 	%f61, %f60, %f11;
	fma.rn.f32 	%f105, %f61, %f61, %f59;
	st.global.f32 	[%rd2], %f105;
	add.s32 	%r48, %r48, 16;
	add.s64 	%rd16, %rd16, 64;
	setp.ne.s32 	%p3, %r48, 0;
	@%p3 bra 	$L__BB1_3;
$L__BB1_4:
	setp.eq.s32 	%p4, %r1, 0;
	@%p4 bra 	$L__BB1_13;
	and.b32  	%r7, %r16, 7;
	setp.lt.u32 	%p5, %r1, 8;
	@%p5 bra 	$L__BB1_7;
	mul.wide.u32 	%rd11, %r50, 4;
	add.s64 	%rd12, %rd1, %rd11;
	ld.global.u32 	%r35, [%rd12];
	cvt.rn.f32.s32 	%f62, %r35;
	sub.f32 	%f63, %f62, %f11;
	fma.rn.f32 	%f64, %f63, %f63, %f105;
	st.global.f32 	[%rd2], %f64;
	ld.global.u32 	%r36, [%rd12+4];
	cvt.rn.f32.s32 	%f65, %r36;
	sub.f32 	%f66, %f65, %f11;
	fma.rn.f32 	%f67, %f66, %f66, %f64;
	st.global.f32 	[%rd2], %f67;
	ld.global.u32 	%r37, [%rd12+8];
	cvt.rn.f32.s32 	%f68, %r37;
	sub.f32 	%f69, %f68, %f11;
	fma.rn.f32 	%f70, %f69, %f69, %f67;
	st.global.f32 	[%rd2], %f70;
	ld.global.u32 	%r38, [%rd12+12];
	cvt.rn.f32.s32 	%f71, %r38;
	sub.f32 	%f72, %f71, %f11;
	fma.rn.f32 	%f73, %f72, %f72, %f70;
	st.global.f32 	[%rd2], %f73;
	ld.global.u32 	%r39, [%rd12+16];
	cvt.rn.f32.s32 	%f74, %r39;
	sub.f32 	%f75, %f74, %f11;
	fma.rn.f32 	%f76, %f75, %f75, %f73;
	st.global.f32 	[%rd2], %f76;
	ld.global.u32 	%r40, [%rd12+20];
	cvt.rn.f32.s32 	%f77, %r40;
	sub.f32 	%f78, %f77, %f11;
	fma.rn.f32 	%f79, %f78, %f78, %f76;
	st.global.f32 	[%rd2], %f79;
	ld.global.u32 	%r41, [%rd12+24];
	cvt.rn.f32.s32 	%f80, %r41;
	sub.f32 	%f81, %f80, %f11;
	fma.rn.f32 	%f82, %f81, %f81, %f79;
	st.global.f32 	[%rd2], %f82;
	ld.global.u32 	%r42, [%rd12+28];
	cvt.rn.f32.s32 	%f83, %r42;
	sub.f32 	%f84, %f83, %f11;
	fma.rn.f32 	%f105, %f84, %f84, %f82;
	st.global.f32 	[%rd2], %f105;
	add.s32 	%r50, %r50, 8;
$L__BB1_7:
	setp.eq.s32 	%p6, %r7, 0;
	@%p6 bra 	$L__BB1_13;
	and.b32  	%r10, %r16, 3;
	setp.lt.u32 	%p7, %r7, 4;
	@%p7 bra 	$L__BB1_10;
	mul.wide.u32 	%rd13, %r50, 4;
	add.s64 	%rd14, %rd1, %rd13;
	ld.global.u32 	%r43, [%rd14];
	cvt.rn.f32.s32 	%f85, %r43;
	sub.f32 	%f86, %f85, %f11;
	fma.rn.f32 	%f87, %f86, %f86, %f105;
	st.global.f32 	[%rd2], %f87;
	ld.global.u32 	%r44, [%rd14+4];
	cvt.rn.f32.s32 	%f88, %r44;
	sub.f32 	%f89, %f88, %f11;
	fma.rn.f32 	%f90, %f89, %f89, %f87;
	st.global.f32 	[%rd2], %f90;
	ld.global.u32 	%r45, [%rd14+8];
	cvt.rn.f32.s32 	%f91, %r45;
	sub.f32 	%f92, %f91, %f11;
	fma.rn.f32 	%f93, %f92, %f92, %f90;
	st.global.f32 	[%rd2], %f93;
	ld.global.u32 	%r46, [%rd14+12];
	cvt.rn.f32.s32 	%f94, %r46;
	sub.f32 	%f95, %f94, %f11;
	fma.rn.f32 	%f105, %f95, %f95, %f93;
	st.global.f32 	[%rd2], %f105;
	add.s32 	%r50, %r50, 4;
$L__BB1_10:
	setp.eq.s32 	%p8, %r10, 0;
	@%p8 bra 	$L__BB1_13;
	mul.wide.u32 	%rd15, %r50, 4;
	add.s64 	%rd17, %rd1, %rd15;
	neg.s32 	%r52, %r10;
$L__BB1_12:
	.pragma "nounroll";
	ld.global.u32 	%r47, [%rd17];
	cvt.rn.f32.s32 	%f96, %r47;
	sub.f32 	%f97, %f96, %f11;
	fma.rn.f32 	%f105, %f97, %f97, %f105;
	st.global.f32 	[%rd2], %f105;
	add.s64 	%rd17, %rd17, 4;
	add.s32 	%r52, %r52, 1;
	setp.ne.s32 	%p9, %r52, 0;
	@%p9 bra 	$L__BB1_12;
$L__BB1_13:
	cvt.rn.f32.s32 	%f98, %r16;
	div.rn.f32 	%f99, %f105, %f98;
	st.global.f32 	[%rd2], %f99;
	ret;

}


// ===== COMPILED SASS (sm_100) =====

	.target	sm_100

	.elftype	@"ET_EXEC"


//--------------------- .note.nv.tkinfo           --------------------------
	.section	.note.nv.tkinfo,"",@"SHT_NOTE"
	.sectionflags	@"SHF_NOTE_NV_TKINFO"
	.tkinfo
        /*0018*/ 	.word	0x00000002
        /*0030*/ 	.string	""
        /*0030*/ 	.string	"ptxas"
        /*0030*/ 	.string	"Cuda compilation tools, release 13.0, V13.0.88"
        /*0030*/ 	.string	"Build cuda_13.0.r13.0/compiler.36424714_0"
        /*0030*/ 	.string	"-arch sm_100 -m 64 "



//--------------------- .note.nv.cuinfo           --------------------------
	.section	.note.nv.cuinfo,"",@"SHT_NOTE"
	.sectionflags	@"SHF_NOTE_NV_CUINFO"
        /*0018*/ 	.short	0x0002
        /*001a*/ 	.short	0x0064
        /*001c*/ 	.short	0x0082
	.zero		2


//--------------------- .nv.info                  --------------------------
	.section	.nv.info,"",@"SHT_CUDA_INFO"
	.align	4


	//----- nvinfo : EIATTR_REGCOUNT
	.align		4
        /*0000*/ 	.byte	0x04, 0x2f
        /*0002*/ 	.short	(.L_1 - .L_0)
	.align		4
.L_0:
        /*0004*/ 	.word	index@(_Z7averagePiPfi)
        /*0008*/ 	.word	0x00000019


	//----- nvinfo : EIATTR_FRAME_SIZE
	.align		4
.L_1:
        /*000c*/ 	.byte	0x04, 0x11
        /*000e*/ 	.short	(.L_3 - .L_2)
	.align		4
.L_2:
        /*0010*/ 	.word	index@($__internal_1_$__cuda_sm20_div_rn_f64_full)
        /*0014*/ 	.word	0x00000000


	//----- nvinfo : EIATTR_FRAME_SIZE
	.align		4
.L_3:
        /*0018*/ 	.byte	0x04, 0x11
        /*001a*/ 	.short	(.L_5 - .L_4)
	.align		4
.L_4:
        /*001c*/ 	.word	index@(_Z7averagePiPfi)
        /*0020*/ 	.word	0x00000000


	//----- nvinfo : EIATTR_REGCOUNT
	.align		4
.L_5:
        /*0024*/ 	.byte	0x04, 0x2f
        /*0026*/ 	.short	(.L_7 - .L_6)
	.align		4
.L_6:
        /*0028*/ 	.word	index@(_Z11standardDevPiPffi)
        /*002c*/ 	.word	0x00000010


	//----- nvinfo : EIATTR_FRAME_SIZE
	.align		4
.L_7:
        /*0030*/ 	.byte	0x04, 0x11
        /*0032*/ 	.short	(.L_9 - .L_8)
	.align		4
.L_8:
        /*0034*/ 	.word	index@($__internal_0_$__cuda_sm3x_div_rn_noftz_f32_slowpath)
        /*0038*/ 	.word	0x00000000


	//----- nvinfo : EIATTR_FRAME_SIZE
	.align		4
.L_9:
        /*003c*/ 	.byte	0x04, 0x11
        /*003e*/ 	.short	(.L_11 - .L_10)
	.align		4
.L_10:
        /*0040*/ 	.word	index@(_Z11standardDevPiPffi)
        /*0044*/ 	.word	0x00000000


	//----- nvinfo : EIATTR_MIN_STACK_SIZE
	.align		4
.L_11:
        /*0048*/ 	.byte	0x04, 0x12
        /*004a*/ 	.short	(.L_13 - .L_12)
	.align		4
.L_12:
        /*004c*/ 	.word	index@(_Z11standardDevPiPffi)
        /*0050*/ 	.word	0x00000000


	//----- nvinfo : EIATTR_MIN_STACK_SIZE
	.align		4
.L_13:
        /*0054*/ 	.byte	0x04, 0x12
        /*0056*/ 	.short	(.L_15 - .L_14)
	.align		4
.L_14:
        /*0058*/ 	.word	index@(_Z7averagePiPfi)
        /*005c*/ 	.word	0x00000000
.L_15:


//--------------------- .nv.compat                --------------------------
	.section	.nv.compat,"",@"SHT_CUDA_COMPAT_INFO"
	.align	4
        /*0000*/ 	.byte	0x02, 0x09, 0x00, 0x00, 0x02, 0x02, 0x01, 0x00, 0x02, 0x05, 0x05, 0x00, 0x03, 0x07, 0x01, 0x01
        /*0010*/ 	.byte	0x02, 0x03, 0x00, 0x00, 0x02, 0x06, 0x01, 0x00, 0x04, 0x0b, 0x08, 0x00, 0x01, 0x00, 0x00, 0x00
        /*0020*/ 	.byte	0x00, 0x00, 0x00, 0x00


//--------------------- .nv.info._Z11standardDevPiPffi --------------------------
	.section	.nv.info._Z11standardDevPiPffi,"",@"SHT_CUDA_INFO"
	.sectionflags	@""
	.align	4


	//----- nvinfo : EIATTR_CUDA_API_VERSION
	.align		4
        /*0000*/ 	.byte	0x04, 0x37
        /*0002*/ 	.short	(.L_17 - .L_16)
.L_16:
        /*0004*/ 	.word	0x00000082


	//----- nvinfo : EIATTR_KPARAM_INFO
	.align		4
.L_17:
        /*0008*/ 	.byte	0x04, 0x17
        /*000a*/ 	.short	(.L_19 - .L_18)
.L_18:
        /*000c*/ 	.word	0x00000000
        /*0010*/ 	.short	0x0003
        /*0012*/ 	.short	0x0014
        /*0014*/ 	.byte	0x00, 0xf0, 0x11, 0x00


	//----- nvinfo : EIATTR_KPARAM_INFO
	.align		4
.L_19:
        /*0018*/ 	.byte	0x04, 0x17
        /*001a*/ 	.short	(.L_21 - .L_20)
.L_20:
        /*001c*/ 	.word	0x00000000
        /*0020*/ 	.short	0x0002
        /*0022*/ 	.short	0x0010
        /*0024*/ 	.byte	0x00, 0xf0, 0x11, 0x00


	//----- nvinfo : EIATTR_KPARAM_INFO
	.align		4
.L_21:
        /*0028*/ 	.byte	0x04, 0x17
        /*002a*/ 	.short	(.L_23 - .L_22)
.L_22:
        /*002c*/ 	.word	0x00000000
        /*0030*/ 	.short	0x0001
        /*0032*/ 	.short	0x0008
        /*0034*/ 	.byte	0x00, 0xf5, 0x21, 0x00


	//----- nvinfo : EIATTR_KPARAM_INFO
	.align		4
.L_23:
        /*0038*/ 	.byte	0x04, 0x17
        /*003a*/ 	.short	(.L_25 - .L_24)
.L_24:
        /*003c*/ 	.word	0x00000000
        /*0040*/ 	.short	0x0000
        /*0042*/ 	.short	0x0000
        /*0044*/ 	.byte	0x00, 0xf5, 0x21, 0x00


	//----- nvinfo : EIATTR_SPARSE_MMA_MASK
	.align		4
.L_25:
        /*0048*/ 	.byte	0x03, 0x50
        /*004a*/ 	.short	0x0000


	//----- nvinfo : EIATTR_MAXREG_COUNT
	.align		4
        /*004c*/ 	.byte	0x03, 0x1b
        /*004e*/ 	.short	0x00ff


	//----- nvinfo : EIATTR_MERCURY_ISA_VERSION
	.align		4
        /*0050*/ 	.byte	0x03, 0x5f
        /*0052*/ 	.short	0x0101


	//----- nvinfo : EIATTR_VRC_CTA_INIT_COUNT
	.align		4
        /*0054*/ 	.byte	0x02, 0x4a
	.zero		1
	.zero		1


	//----- nvinfo : EIATTR_EXIT_INSTR_OFFSETS
	.align		4
        /*0058*/ 	.byte	0x04, 0x1c
        /*005a*/ 	.short	(.L_27 - .L_26)


	//   ....[0]....
.L_26:
        /*005c*/ 	.word	0x00000d80


	//----- nvinfo : EIATTR_CRS_STACK_SIZE
	.align		4
.L_27:
        /*0060*/ 	.byte	0x04, 0x1e
        /*0062*/ 	.short	(.L_29 - .L_28)
.L_28:
        /*0064*/ 	.word	0x00000000


	//----- nvinfo : EIATTR_CBANK_PARAM_SIZE
	.align		4
.L_29:
        /*0068*/ 	.byte	0x03, 0x19
        /*006a*/ 	.short	0x0018


	//----- nvinfo : EIATTR_PARAM_CBANK
	.align		4
        /*006c*/ 	.byte	0x04, 0x0a
        /*006e*/ 	.short	(.L_31 - .L_30)
	.align		4
.L_30:
        /*0070*/ 	.word	index@(.nv.constant0._Z11standardDevPiPffi)
        /*0074*/ 	.short	0x0380
        /*0076*/ 	.short	0x0018


	//----- nvinfo : EIATTR_SW_WAR
	.align		4
.L_31:
        /*0078*/ 	.byte	0x04, 0x36
        /*007a*/ 	.short	(.L_33 - .L_32)
.L_32:
        /*007c*/ 	.word	0x00000008
.L_33:


//--------------------- .nv.info._Z7averagePiPfi  --------------------------
	.section	.nv.info._Z7averagePiPfi,"",@"SHT_CUDA_INFO"
	.sectionflags	@""
	.align	4


	//----- nvinfo : EIATTR_CUDA_API_VERSION
	.align		4
        /*0000*/ 	.byte	0x04, 0x37
        /*0002*/ 	.short	(.L_35 - .L_34)
.L_34:
        /*0004*/ 	.word	0x00000082


	//----- nvinfo : EIATTR_KPARAM_INFO
	.align		4
.L_35:
        /*0008*/ 	.byte	0x04, 0x17
        /*000a*/ 	.short	(.L_37 - .L_36)
.L_36:
        /*000c*/ 	.word	0x00000000
        /*0010*/ 	.short	0x0002
        /*0012*/ 	.short	0x0010
        /*0014*/ 	.byte	0x00, 0xf0, 0x11, 0x00


	//----- nvinfo : EIATTR_KPARAM_INFO
	.align		4
.L_37:
        /*0018*/ 	.byte	0x04, 0x17
        /*001a*/ 	.short	(.L_39 - .L_38)
.L_38:
        /*001c*/ 	.word	0x00000000
        /*0020*/ 	.short	0x0001
        /*0022*/ 	.short	0x0008
        /*0024*/ 	.byte	0x00, 0xf5, 0x21, 0x00


	//----- nvinfo : EIATTR_KPARAM_INFO
	.align		4
.L_39:
        /*0028*/ 	.byte	0x04, 0x17
        /*002a*/ 	.short	(.L_41 - .L_40)
.L_40:
        /*002c*/ 	.word	0x00000000
        /*0030*/ 	.short	0x0000
        /*0032*/ 	.short	0x0000
        /*0034*/ 	.byte	0x00, 0xf5, 0x21, 0x00


	//----- nvinfo : EIATTR_SPARSE_MMA_MASK
	.align		4
.L_41:
        /*0038*/ 	.byte	0x03, 0x50
        /*003a*/ 	.short	0x0000


	//----- nvinfo : EIATTR_MAXREG_COUNT
	.align		4
        /*003c*/ 	.byte	0x03, 0x1b
        /*003e*/ 	.short	0x00ff


	//----- nvinfo : EIATTR_MERCURY_ISA_VERSION
	.align		4
        /*0040*/ 	.byte	0x03, 0x5f
        /*0042*/ 	.short	0x0101


	//----- nvinfo : EIATTR_VRC_CTA_INIT_COUNT
	.align		4
        /*0044*/ 	.byte	0x02, 0x4a
	.zero		1
	.zero		1


	//----- nvinfo : EIATTR_EXIT_INSTR_OFFSETS
	.align		4
        /*0048*/ 	.byte	0x04, 0x1c
        /*004a*/ 	.short	(.L_43 - .L_42)


	//   ....[0]....
.L_42:
        /*004c*/ 	.word	0x000007b0


	//----- nvinfo : EIATTR_CRS_STACK_SIZE
	.align		4
.L_43:
        /*0050*/ 	.byte	0x04, 0x1e
        /*0052*/ 	.short	(.L_45 - .L_44)
.L_44:
        /*0054*/ 	.word	0x00000000


	//----- nvinfo : EIATTR_CBANK_PARAM_SIZE
	.align		4
.L_45:
        /*0058*/ 	.byte	0x03, 0x19
        /*005a*/ 	.short	0x0014


	//----- nvinfo : EIATTR_PARAM_CBANK
	.align		4
        /*005c*/ 	.byte	0x04, 0x0a
        /*005e*/ 	.short	(.L_47 - .L_46)
	.align		4
.L_46:
        /*0060*/ 	.word	index@(.nv.constant0._Z7averagePiPfi)
        /*0064*/ 	.short	0x0380
        /*0066*/ 	.short	0x0014


	//----- nvinfo : EIATTR_SW_WAR
	.align		4
.L_47:
        /*0068*/ 	.byte	0x04, 0x36
        /*006a*/ 	.short	(.L_49 - .L_48)
.L_48:
        /*006c*/ 	.word	0x00000008
.L_49:


//--------------------- .nv.callgraph             --------------------------
	.section	.nv.callgraph,"",@"SHT_CUDA_CALLGRAPH"
	.align	4
	.sectionentsize	8
	.align		4
        /*0000*/ 	.word	0x00000000
	.align		4
        /*0004*/ 	.word	0xffffffff
	.align		4
        /*0008*/ 	.word	0x00000000
	.align		4
        /*000c*/ 	.word	0xfffffffe
	.align		4
        /*0010*/ 	.word	0x00000000
	.align		4
        /*0014*/ 	.word	0xfffffffd
	.align		4
        /*0018*/ 	.word	0x00000000
	.align		4
        /*001c*/ 	.word	0xfffffffc


//--------------------- .text._Z11standardDevPiPffi --------------------------
	.section	.text._Z11standardDevPiPffi,"ax",@progbits
	.align	128
        .global         _Z11standardDevPiPffi
        .type           _Z11standardDevPiPffi,@function
        .size           _Z11standardDevPiPffi,(.L_x_30 - _Z11standardDevPiPffi)
        .other          _Z11standardDevPiPffi,@"STO_CUDA_ENTRY STV_DEFAULT"
_Z11standardDevPiPffi:
.text._Z11standardDevPiPffi:
[----:B------:R-:W-:Y:S08]  /*0000*/  LDC R1, c[0x0][0x37c] ;  /* 0x0000df00ff017b82 */ /* 0x000ff00000000800 */
[----:B------:R-:W0:Y:S01]  /*0010*/  LDC.64 R2, c[0x0][0x388] ;  /* 0x0000e200ff027b82 */ /* 0x000e220000000a00 */
[----:B------:R-:W0:Y:S01]  /*0020*/  LDCU.64 UR10, c[0x0][0x358] ;  /* 0x00006b00ff0a77ac */ /* 0x000e220008000a00 */
[----:B------:R-:W-:Y:S01]  /*0030*/  IMAD.MOV.U32 R7, RZ, RZ, RZ ;  /* 0x000000ffff077224 */ /* 0x000fe200078e00ff */
[----:B------:R-:W1:Y:S02]  /*0040*/  LDCU UR9, c[0x0][0x394] ;  /* 0x00007280ff0977ac */ /* 0x000e640008000800 */
[----:B-1----:R-:W-:Y:S01]  /*0050*/  UISETP.GE.AND UP0, UPT, UR9, 0x1, UPT ;  /* 0x000000010900788c */ /* 0x002fe2000bf06270 */
[----:B0-----:R0:W-:Y:S08]  /*0060*/  STG.E desc[UR10][R2.64], RZ ;  /* 0x000000ff02007986 */ /* 0x0011f0000c10190a */
[----:B------:R-:W-:Y:S05]  /*0070*/  BRA.U !UP0, `(.L_x_0) ;  /* 0x0000000d08087547 */ /* 0x000fea000b800000 */
[----:B------:R-:W-:Y:S01]  /*0080*/  UISETP.GE.U32.AND UP1, UPT, UR9, 0x10, UPT ;  /* 0x000000100900788c */ /* 0x000fe2000bf26070 */
[----:B------:R-:W-:Y:S01]  /*0090*/  HFMA2 R7, -RZ, RZ, 0, 0 ;  /* 0x00000000ff077431 */ /* 0x000fe200000001ff */
[----:B------:R-:W-:Y:S01]  /*00a0*/  ULOP3.LUT UR6, UR9, 0xf, URZ, 0xc0, !UPT ;  /* 0x0000000f09067892 */ /* 0x000fe2000f8ec0ff */
[----:B------:R-:W-:-:S03]  /*00b0*/  IMAD.MOV.U32 R0, RZ, RZ, RZ ;  /* 0x000000ffff007224 */ /* 0x000fc600078e00ff */
[----:B------:R-:W-:-:S03]  /*00c0*/  UISETP.NE.AND UP0, UPT, UR6, URZ, UPT ;  /* 0x000000ff0600728c */ /* 0x000fc6000bf05270 */
[----:B------:R-:W-:Y:S08]  /*00d0*/  BRA.U !UP1, `(.L_x_1) ;  /* 0x00000005097c7547 */ /* 0x000ff0000b800000 */
[----:B------:R-:W1:Y:S01]  /*00e0*/  LDCU.64 UR4, c[0x0][0x380] ;  /* 0x00007000ff0477ac */ /* 0x000e620008000a00 */
[----:B------:R-:W-:Y:S01]  /*00f0*/  IMAD.MOV.U32 R7, RZ, RZ, RZ ;  /* 0x000000ffff077224 */ /* 0x000fe200078e00ff */
[----:B------:R-:W-:Y:S01]  /*0100*/  ULOP3.LUT UR7, UR9, 0x7ffffff0, URZ, 0xc0, !UPT ;  /* 0x7ffffff009077892 */ /* 0x000fe2000f8ec0ff */
[----:B------:R-:W2:Y:S05]  /*0110*/  LDCU UR12, c[0x0][0x390] ;  /* 0x00007200ff0c77ac */ /* 0x000eaa0008000800 */
[----:B------:R-:W-:Y:S01]  /*0120*/  MOV R0, UR7 ;  /* 0x0000000700007c02 */ /* 0x000fe20008000f00 */
[----:B------:R-:W-:Y:S02]  /*0130*/  UIADD3 UR8, UPT, UPT, -UR7, URZ, URZ ;  /* 0x000000ff07087290 */ /* 0x000fe4000fffe1ff */
[----:B-1----:R-:W-:-:S04]  /*0140*/  UIADD3 UR4, UP1, UPT, UR4, 0x20, URZ ;  /* 0x0000002004047890 */ /* 0x002fc8000ff3e0ff */
[----:B------:R-:W-:Y:S02]  /*0150*/  UIADD3.X UR5, UPT, UPT, URZ, UR5, URZ, UP1, !UPT ;  /* 0x00000005ff057290 */ /* 0x000fe40008ffe4ff */
[----:B------:R-:W-:-:S04]  /*0160*/  IMAD.U32 R4, RZ, RZ, UR4 ;  /* 0x00000004ff047e24 */ /* 0x000fc8000f8e00ff */
[----:B--2---:R-:W-:-:S07]  /*0170*/  MOV R5, UR5 ;  /* 0x0000000500057c02 */ /* 0x004fce0008000f00 */
.L_x_2:
[----:B--2---:R-:W2:Y:S02]  /*0180*/  LDG.E R6, desc[UR10][R4.64+-0x20] ;  /* 0xffffe00a04067981 */ /* 0x004ea4000c1e1900 */
[----:B--2---:R-:W-:-:S05]  /*0190*/  I2FP.F32.S32 R6, R6 ;  /* 0x0000000600067245 */ /* 0x004fca0000201400 */
[----:B------:R-:W-:-:S04]  /*01a0*/  FADD R6, R6, -UR12 ;  /* 0x8000000c06067e21 */ /* 0x000fc80008000000 */
[----:B------:R-:W-:-:S05]  /*01b0*/  FFMA R7, R6, R6, R7 ;  /* 0x0000000606077223 */ /* 0x000fca0000000007 */
[----:B------:R1:W-:Y:S04]  /*01c0*/  STG.E desc[UR10][R2.64], R7 ;  /* 0x0000000702007986 */ /* 0x0003e8000c10190a */
[----:B------:R-:W2:Y:S02]  /*01d0*/  LDG.E R6, desc[UR10][R4.64+-0x1c] ;  /* 0xffffe40a04067981 */ /* 0x000ea4000c1e1900 */
[----:B--2---:R-:W-:-:S05]  /*01e0*/  I2FP.F32.S32 R6, R6 ;  /* 0x0000000600067245 */ /* 0x004fca0000201400 */
[----:B------:R-:W-:-:S04]  /*01f0*/  FADD R6, R6, -UR12 ;  /* 0x8000000c06067e21 */ /* 0x000fc80008000000 */
[----:B------:R-:W-:-:S05]  /*0200*/  FFMA R9, R6, R6, R7 ;  /* 0x0000000606097223 */ /* 0x000fca0000000007 */
[----:B------:R2:W-:Y:S04]  /*0210*/  STG.E desc[UR10][R2.64], R9 ;  /* 0x0000000902007986 */ /* 0x0005e8000c10190a */
[----:B------:R-:W3:Y:S02]  /*0220*/  LDG.E R6, desc[UR10][R4.64+-0x18] ;  /* 0xffffe80a04067981 */ /* 0x000ee4000c1e1900 */
[----:B---3--:R-:W-:-:S05]  /*0230*/  I2FP.F32.S32 R6, R6 ;  /* 0x0000000600067245 */ /* 0x008fca0000201400 */
[----:B------:R-:W-:-:S04]  /*0240*/  FADD R6, R6, -UR12 ;  /* 0x8000000c06067e21 */ /* 0x000fc80008000000 */
[----:B------:R-:W-:-:S05]  /*0250*/  FFMA R11, R6, R6, R9 ;  /* 0x00000006060b7223 */ /* 0x000fca0000000009 */
[----:B------:R3:W-:Y:S04]  /*0260*/  STG.E desc[UR10][R2.64], R11 ;  /* 0x0000000b02007986 */ /* 0x0007e8000c10190a */
[----:B------:R-:W4:Y:S02]  /*0270*/  LDG.E R6, desc[UR10][R4.64+-0x14] ;  /* 0xffffec0a04067981 */ /* 0x000f24000c1e1900 */
[----:B----4-:R-:W-:-:S05]  /*0280*/  I2FP.F32.S32 R6, R6 ;  /* 0x0000000600067245 */ /* 0x010fca0000201400 */
[----:B------:R-:W-:-:S04]  /*0290*/  FADD R6, R6, -UR12 ;  /* 0x8000000c06067e21 */ /* 0x000fc80008000000 */
[----:B-1----:R-:W-:-:S05]  /*02a0*/  FFMA R7, R6, R6, R11 ;  /* 0x0000000606077223 */ /* 0x002fca000000000b */
[----:B------:R1:W-:Y:S04]  /*02b0*/  STG.E desc[UR10][R2.64], R7 ;  /* 0x0000000702007986 */ /* 0x0003e8000c10190a */
[----:B------:R-:W4:Y:S02]  /*02c0*/  LDG.E R6, desc[UR10][R4.64+-0x10] ;  /* 0xfffff00a04067981 */ /* 0x000f24000c1e1900 */
[----:B----4-:R-:W-:-:S05]  /*02d0*/  I2FP.F32.S32 R6, R6 ;  /* 0x0000000600067245 */ /* 0x010fca0000201400 */
[----:B------:R-:W-:-:S04]  /*02e0*/  FADD R6, R6, -UR12 ;  /* 0x8000000c06067e21 */ /* 0x000fc80008000000 */
[----:B--2---:R-:W-:-:S05]  /*02f0*/  FFMA R9, R6, R6, R7 ;  /* 0x0000000606097223 */ /* 0x004fca0000000007 */
[----:B------:R2:W-:Y:S04]  /*0300*/  STG.E desc[UR10][R2.64], R9 ;  /* 0x0000000902007986 */ /* 0x0005e8000c10190a */
[----:B------:R-:W4:Y:S02]  /*0310*/  LDG.E R6, desc[UR10][R4.64+-0xc] ;  /* 0xfffff40a04067981 */ /* 0x000f24000c1e1900 */
[----:B----4-:R-:W-:-:S05]  /*0320*/  I2FP.F32.S32 R6, R6 ;  /* 0x0000000600067245 */ /* 0x010fca0000201400 */
[----:B------:R-:W-:-:S04]  /*0330*/  FADD R6, R6, -UR12 ;  /* 0x8000000c06067e21 */ /* 0x000fc80008000000 */
[----:B---3--:R-:W-:-:S05]  /*0340*/  FFMA R11, R6, R6, R9 ;  /* 0x00000006060b7223 */ /* 0x008fca0000000009 */
        /* <DEDUP_REMOVED lines=46> */
[----:B------:R3:W4:Y:S01]  /*0630*/  LDG.E R6, desc[UR10][R4.64+0x1c] ;  /* 0x00001c0a04067981 */ /* 0x000722000c1e1900 */
[----:B------:R-:W-:-:S04]  /*0640*/  UIADD3 UR8, UPT, UPT, UR8, 0x10, URZ ;  /* 0x0000001008087890 */ /* 0x000fc8000fffe0ff */
[----:B------:R-:W-:Y:S01]  /*0650*/  UISETP.NE.AND UP1, UPT, UR8, URZ, UPT ;  /* 0x000000ff0800728c */ /* 0x000fe2000bf25270 */
[----:B---3--:R-:W-:-:S05]  /*0660*/  IADD3 R4, P0, PT, R4, 0x40, RZ ;  /* 0x0000004004047810 */ /* 0x008fca0007f1e0ff */
[----:B------:R-:W-:Y:S01]  /*0670*/  IMAD.X R5, RZ, RZ, R5, P0 ;  /* 0x000000ffff057224 */ /* 0x000fe200000e0605 */
[----:B----4-:R-:W-:-:S05]  /*0680*/  I2FP.F32.S32 R6, R6 ;  /* 0x0000000600067245 */ /* 0x010fca0000201400 */
[----:B------:R-:W-:-:S04]  /*0690*/  FADD R6, R6, -UR12 ;  /* 0x8000000c06067e21 */ /* 0x000fc80008000000 */
[----:B-1----:R-:W-:-:S05]  /*06a0*/  FFMA R7, R6, R6, R11 ;  /* 0x0000000606077223 */ /* 0x002fca000000000b */
[----:B------:R2:W-:Y:S01]  /*06b0*/  STG.E desc[UR10][R2.64], R7 ;  /* 0x0000000702007986 */ /* 0x0005e2000c10190a */
[----:B------:R-:W-:Y:S05]  /*06c0*/  BRA.U UP1, `(.L_x_2) ;  /* 0xfffffff901ac7547 */ /* 0x000fea000b83ffff */
.L_x_1:
[----:B------:R-:W-:Y:S05]  /*06d0*/  BRA.U !UP0, `(.L_x_0) ;  /* 0x0000000508707547 */ /* 0x000fea000b800000 */
[----:B------:R-:W-:Y:S02]  /*06e0*/  UISETP.GE.U32.AND UP0, UPT, UR6, 0x8, UPT ;  /* 0x000000080600788c */ /* 0x000fe4000bf06070 */
[----:B------:R-:W-:-:S04]  /*06f0*/  ULOP3.LUT UR5, UR9, 0x7, URZ, 0xc0, !UPT ;  /* 0x0000000709057892 */ /* 0x000fc8000f8ec0ff */
[----:B------:R-:W-:-:S03]  /*0700*/  UISETP.NE.AND UP1, UPT, UR5, URZ, UPT ;  /* 0x000000ff0500728c */ /* 0x000fc6000bf25270 */
[----:B------:R-:W-:Y:S08]  /*0710*/  BRA.U !UP0, `(.L_x_3) ;  /* 0x0000000108b07547 */ /* 0x000ff0000b800000 */
[----:B------:R-:W1:Y:S01]  /*0720*/  LDC.64 R4, c[0x0][0x380] ;  /* 0x0000e000ff047b82 */ /* 0x000e620000000a00 */
[----:B------:R-:W3:Y:S01]  /*0730*/  LDCU UR4, c[0x0][0x390] ;  /* 0x00007200ff0477ac */ /* 0x000ee20008000800 */
[----:B-1----:R-:W-:-:S05]  /*0740*/  IMAD.WIDE.U32 R4, R0, 0x4, R4 ;  /* 0x0000000400047825 */ /* 0x002fca00078e0004 */
[----:B------:R-:W4:Y:S02]  /*0750*/  LDG.E R6, desc[UR10][R4.64] ;  /* 0x0000000a04067981 */ /* 0x000f24000c1e1900 */
[----:B----4-:R-:W-:-:S05]  /*0760*/  I2FP.F32.S32 R6, R6 ;  /* 0x0000000600067245 */ /* 0x010fca0000201400 */
[----:B---3--:R-:W-:-:S04]  /*0770*/  FADD R6, R6, -UR4 ;  /* 0x8000000406067e21 */ /* 0x008fc80008000000 */
[----:B--2---:R-:W-:-:S05]  /*0780*/  FFMA R7, R6, R6, R7 ;  /* 0x0000000606077223 */ /* 0x004fca0000000007 */
        /* <DEDUP_REMOVED lines=21> */
[----:B------:R-:W2:Y:S02]  /*08e0*/  LDG.E R6, desc[UR10][R4.64+0x14] ;  /* 0x0000140a04067981 */ /* 0x000ea4000c1e1900 */
[----:B--2---:R-:W-:-:S05]  /*08f0*/  I2FP.F32.S32 R6, R6 ;  /* 0x0000000600067245 */ /* 0x004fca0000201400 */
[----:B------:R-:W-:-:S04]  /*0900*/  FADD R6, R6, -UR4 ;  /* 0x8000000406067e21 */ /* 0x000fc80008000000 */
[----:B---3--:R-:W-:-:S05]  /*0910*/  FFMA R11, R6, R6, R9 ;  /* 0x00000006060b7223 */ /* 0x008fca0000000009 */
[----:B------:R4:W-:Y:S04]  /*0920*/  STG.E desc[UR10][R2.64], R11 ;  /* 0x0000000b02007986 */ /* 0x0009e8000c10190a */
[----:B------:R-:W2:Y:S02]  /*0930*/  LDG.E R6, desc[UR10][R4.64+0x18] ;  /* 0x0000180a04067981 */ /* 0x000ea4000c1e1900 */
[----:B--2---:R-:W-:-:S05]  /*0940*/  I2FP.F32.S32 R6, R6 ;  /* 0x0000000600067245 */ /* 0x004fca0000201400 */
[----:B------:R-:W-:-:S04]  /*0950*/  FADD R6, R6, -UR4 ;  /* 0x8000000406067e21 */ /* 0x000fc80008000000 */
[----:B------:R-:W-:-:S05]  /*0960*/  FFMA R13, R6, R6, R11 ;  /* 0x00000006060d7223 */ /* 0x000fca000000000b */
[----:B------:R4:W-:Y:S04]  /*0970*/  STG.E desc[UR10][R2.64], R13 ;  /* 0x0000000d02007986 */ /* 0x0009e8000c10190a */
[----:B------:R-:W2:Y:S01]  /*0980*/  LDG.E R6, desc[UR10][R4.64+0x1c] ;  /* 0x00001c0a04067981 */ /* 0x000ea2000c1e1900 */
[----:B------:R-:W-:Y:S02]  /*0990*/  IADD3 R0, PT, PT, R0, 0x8, RZ ;  /* 0x0000000800007810 */ /* 0x000fe40007ffe0ff */
[----:B--2---:R-:W-:-:S05]  /*09a0*/  I2FP.F32.S32 R6, R6 ;  /* 0x0000000600067245 */ /* 0x004fca0000201400 */
[----:B------:R-:W-:-:S04]  /*09b0*/  FADD R6, R6, -UR4 ;  /* 0x8000000406067e21 */ /* 0x000fc80008000000 */
[----:B-1----:R-:W-:-:S05]  /*09c0*/  FFMA R7, R6, R6, R13 ;  /* 0x0000000606077223 */ /* 0x002fca000000000d */
[----:B------:R4:W-:Y:S02]  /*09d0*/  STG.E desc[UR10][R2.64], R7 ;  /* 0x0000000702007986 */ /* 0x0009e4000c10190a */
.L_x_3:
        /* <DEDUP_REMOVED lines=8> */
[----:B------:R-:W5:Y:S02]  /*0a60*/  LDG.E R6, desc[UR10][R4.64] ;  /* 0x0000000a04067981 */ /* 0x000f64000c1e1900 */
[----:B-----5:R-:W-:-:S05]  /*0a70*/  I2FP.F32.S32 R6, R6 ;  /* 0x0000000600067245 */ /* 0x020fca0000201400 */
[----:B---3--:R-:W-:-:S04]  /*0a80*/  FADD R6, R6, -UR5 ;  /* 0x8000000506067e21 */ /* 0x008fc80008000000 */
[----:B--2-4-:R-:W-:-:S05]  /*0a90*/  FFMA R7, R6, R6, R7 ;  /* 0x0000000606077223 */ /* 0x014fca0000000007 */
[----:B------:R1:W-:Y:S04]  /*0aa0*/  STG.E desc[UR10][R2.64], R7 ;  /* 0x0000000702007986 */ /* 0x0003e8000c10190a */
[----:B------:R-:W2:Y:S02]  /*0ab0*/  LDG.E R6, desc[UR10][R4.64+0x4] ;  /* 0x0000040a04067981 */ /* 0x000ea4000c1e1900 */
        /* <DEDUP_REMOVED lines=9> */
[----:B------:R-:W2:Y:S01]  /*0b50*/  LDG.E R6, desc[UR10][R4.64+0xc] ;  /* 0x00000c0a04067981 */ /* 0x000ea2000c1e1900 */
[----:B------:R-:W-:Y:S01]  /*0b60*/  VIADD R0, R0, 0x4 ;  /* 0x0000000400007836 */ /* 0x000fe20000000000 */
[----:B--2---:R-:W-:-:S05]  /*0b70*/  I2FP.F32.S32 R6, R6 ;  /* 0x0000000600067245 */ /* 0x004fca0000201400 */
[----:B------:R-:W-:-:S04]  /*0b80*/  FADD R6, R6, -UR5 ;  /* 0x8000000506067e21 */ /* 0x000fc80008000000 */
[----:B-1----:R-:W-:-:S05]  /*0b90*/  FFMA R7, R6, R6, R11 ;  /* 0x0000000606077223 */ /* 0x002fca000000000b */
[----:B------:R3:W-:Y:S02]  /*0ba0*/  STG.E desc[UR10][R2.64], R7 ;  /* 0x0000000702007986 */ /* 0x0007e4000c10190a */
.L_x_4:
[----:B------:R-:W-:Y:S05]  /*0bb0*/  BRA.U !UP1, `(.L_x_0) ;  /* 0x0000000109387547 */ /* 0x000fea000b800000 */
[----:B------:R-:W1:Y:S01]  /*0bc0*/  LDC.64 R4, c[0x0][0x380] ;  /* 0x0000e000ff047b82 */ /* 0x000e620000000a00 */
[----:B------:R-:W0:Y:S01]  /*0bd0*/  LDCU UR5, c[0x0][0x390] ;  /* 0x00007200ff0577ac */ /* 0x000e220008000800 */
[----:B------:R-:W-:Y:S01]  /*0be0*/  UIADD3 UR4, UPT, UPT, -UR4, URZ, URZ ;  /* 0x000000ff04047290 */ /* 0x000fe2000fffe1ff */
[----:B01----:R-:W-:-:S11]  /*0bf0*/  IMAD.WIDE.U32 R4, R0, 0x4, R4 ;  /* 0x0000000400047825 */ /* 0x003fd600078e0004 */
.L_x_5:
[----:B------:R0:W5:Y:S01]  /*0c00*/  LDG.E R0, desc[UR10][R4.64] ;  /* 0x0000000a04007981 */ /* 0x000162000c1e1900 */
[----:B------:R-:W-:-:S04]  /*0c10*/  UIADD3 UR4, UPT, UPT, UR4, 0x1, URZ ;  /* 0x0000000104047890 */ /* 0x000fc8000fffe0ff */
[----:B------:R-:W-:Y:S01]  /*0c20*/  UISETP.NE.AND UP0, UPT, UR4, URZ, UPT ;  /* 0x000000ff0400728c */ /* 0x000fe2000bf05270 */
[----:B0-----:R-:W-:-:S04]  /*0c30*/  IADD3 R4, P0, PT, R4, 0x4, RZ ;  /* 0x0000000404047810 */ /* 0x001fc80007f1e0ff */
[----:B------:R-:W-:Y:S02]  /*0c40*/  IADD3.X R5, PT, PT, RZ, R5, RZ, P0, !PT ;  /* 0x00000005ff057210 */ /* 0x000fe400007fe4ff */
[----:B-----5:R-:W-:-:S05]  /*0c50*/  I2FP.F32.S32 R0, R0 ;  /* 0x0000000000007245 */ /* 0x020fca0000201400 */
[----:B------:R-:W-:-:S04]  /*0c60*/  FADD R0, R0, -UR5 ;  /* 0x8000000500007e21 */ /* 0x000fc80008000000 */
[----:B-1234-:R-:W-:-:S05]  /*0c70*/  FFMA R7, R0, R0, R7 ;  /* 0x0000000000077223 */ /* 0x01efca0000000007 */
[----:B------:R1:W-:Y:S01]  /*0c80*/  STG.E desc[UR10][R2.64], R7 ;  /* 0x0000000702007986 */ /* 0x0003e2000c10190a */
[----:B------:R-:W-:Y:S05]  /*0c90*/  BRA.U UP0, `(.L_x_5) ;  /* 0xfffffffd00d87547 */ /* 0x000fea000b83ffff */
.L_x_0:
[----:B------:R-:W-:-:S04]  /*0ca0*/  I2FP.F32.S32 R4, UR9 ;  /* 0x0000000900047c45 */ /* 0x000fc80008201400 */
[----:B01234-:R-:W0:Y:S08]  /*0cb0*/  MUFU.RCP R3, R4 ;  /* 0x0000000400037308 */ /* 0x01fe300000001000 */
[----:B------:R-:W1:Y:S01]  /*0cc0*/  FCHK P0, R7, R4 ;  /* 0x0000000407007302 */ /* 0x000e620000000000 */
[----:B0-----:R-:W-:-:S04]  /*0cd0*/  FFMA R0, -R4, R3, 1 ;  /* 0x3f80000004007423 */ /* 0x001fc80000000103 */
[----:B------:R-:W-:-:S04]  /*0ce0*/  FFMA R0, R3, R0, R3 ;  /* 0x0000000003007223 */ /* 0x000fc80000000003 */
[----:B------:R-:W-:-:S04]  /*0cf0*/  FFMA R3, R0, R7, RZ ;  /* 0x0000000700037223 */ /* 0x000fc800000000ff */
[----:B------:R-:W-:-:S04]  /*0d00*/  FFMA R2, -R4, R3, R7 ;  /* 0x0000000304027223 */ /* 0x000fc80000000107 */
[----:B------:R-:W-:Y:S01]  /*0d10*/  FFMA R5, R0, R2, R3 ;  /* 0x0000000200057223 */ /* 0x000fe20000000003 */
[----:B-1----:R-:W-:Y:S06]  /*0d20*/  @!P0 BRA `(.L_x_6) ;  /* 0x00000000000c8947 */ /* 0x002fec0003800000 */
[----:B------:R-:W-:Y:S01]  /*0d30*/  IMAD.MOV.U32 R3, RZ, RZ, R7 ;  /* 0x000000ffff037224 */ /* 0x000fe200078e0007 */
[----:B------:R-:W-:-:S07]  /*0d40*/  MOV R2, 0xd60 ;  /* 0x00000d6000027802 */ /* 0x000fce0000000f00 */
[----:B------:R-:W-:Y:S05]  /*0d50*/  CALL.REL.NOINC `($__internal_0_$__cuda_sm3x_div_rn_noftz_f32_slowpath) ;  /* 0x00000000000c7944 */ /* 0x000fea0003c00000 */
.L_x_6:
[----:B------:R-:W0:Y:S02]  /*0d60*/  LDC.64 R2, c[0x0][0x388] ;  /* 0x0000e200ff027b82 */ /* 0x000e240000000a00 */
[----:B0-----:R-:W-:Y:S01]  /*0d70*/  STG.E desc[UR10][R2.64], R5 ;  /* 0x0000000502007986 */ /* 0x001fe2000c10190a */
[----:B------:R-:W-:Y:S05]  /*0d80*/  EXIT ;  /* 0x000000000000794d */ /* 0x000fea0003800000 */
        .weak           $__internal_0_$__cuda_sm3x_div_rn_noftz_f32_slowpath
        .type           $__internal_0_$__cuda_sm3x_div_rn_noftz_f32_slowpath,@function
        .size           $__internal_0_$__cuda_sm3x_div_rn_noftz_f32_slowpath,(.L_x_30 - $__internal_0_$__cuda_sm3x_div_rn_noftz_f32_slowpath)
$__internal_0_$__cuda_sm3x_div_rn_noftz_f32_slowpath:
[----:B------:R-:W-:Y:S02]  /*0d90*/  SHF.R.U32.HI R5, RZ, 0x17, R4 ;  /* 0x00000017ff057819 */ /* 0x000fe40000011604 */
[----:B------:R-:W-:Y:S02]  /*0da0*/  SHF.R.U32.HI R0, RZ, 0x17, R3 ;  /* 0x00000017ff007819 */ /* 0x000fe40000011603 */
[----:B------:R-:W-:Y:S02]  /*0db0*/  LOP3.LUT R5, R5, 0xff, RZ, 0xc0, !PT ;  /* 0x000000ff05057812 */ /* 0x000fe400078ec0ff */
[----:B------:R-:W-:Y:S02]  /*0dc0*/  LOP3.LUT R10, R0, 0xff, RZ, 0xc0, !PT ;  /* 0x000000ff000a7812 */ /* 0x000fe400078ec0ff */
[----:B------:R-:W-:-:S03]  /*0dd0*/  IADD3 R7, PT, PT, R5, -0x1, RZ ;  /* 0xffffffff05077810 */ /* 0x000fc60007ffe0ff */
[----:B------:R-:W-:Y:S01]  /*0de0*/  VIADD R8, R10, 0xffffffff ;  /* 0xffffffff0a087836 */ /* 0x000fe20000000000 */
[----:B------:R-:W-:-:S04]  /*0df0*/  ISETP.GT.U32.AND P0, PT, R7, 0xfd, PT ;  /* 0x000000fd0700780c */ /* 0x000fc80003f04070 */
[----:B------:R-:W-:-:S13]  /*0e00*/  ISETP.GT.U32.OR P0, PT, R8, 0xfd, P0 ;  /* 0x000000fd0800780c */ /* 0x000fda0000704470 */
[----:B------:R-:W-:Y:S01]  /*0e10*/  @!P0 MOV R6, RZ ;  /* 0x000000ff00068202 */ /* 0x000fe20000000f00 */
[----:B------:R-:W-:Y:S06]  /*0e20*/  @!P0 BRA `(.L_x_7) ;  /* 0x0000000000608947 */ /* 0x000fec0003800000 */
[----:B------:R-:W-:Y:S01]  /*0e30*/  FSETP.GTU.FTZ.AND P0, PT, |R3|, +INF , PT ;  /* 0x7f8000000300780b */ /* 0x000fe20003f1c200 */
[----:B------:R-:W-:Y:S01]  /*0e40*/  IMAD.MOV.U32 R0, RZ, RZ, R4 ;  /* 0x000000ffff007224 */ /* 0x000fe200078e0004 */
[----:B------:R-:W-:-:S04]  /*0e50*/  FSETP.GTU.FTZ.AND P1, PT, |R4|, +INF , PT ;  /* 0x7f8000000400780b */ /* 0x000fc80003f3c200 */
[----:B------:R-:W-:-:S13]  /*0e60*/  PLOP3.LUT P0, PT, P0, P1, PT, 0xf8, 0x8f ;  /* 0x00000000008f781c */ /* 0x000fda0000703f70 */
[----:B------:R-:W-:Y:S05]  /*0e70*/  @P0 BRA `(.L_x_8) ;  /* 0x0000000400440947 */ /* 0x000fea0003800000 */
[----:B------:R-:W-:-:S13]  /*0e80*/  LOP3.LUT P0, RZ, R4, 0x7fffffff, R3, 0xc8, !PT ;  /* 0x7fffffff04ff7812 */ /* 0x000fda000780c803 */
[----:B------:R-:W-:Y:S05]  /*0e90*/  @!P0 BRA `(.L_x_9) ;  /* 0x0000000400348947 */ /* 0x000fea0003800000 */
[C---:B------:R-:W-:Y:S02]  /*0ea0*/  FSETP.NEU.FTZ.AND P2, PT, |R3|.reuse, +INF , PT ;  /* 0x7f8000000300780b */ /* 0x040fe40003f5d200 */
[----:B------:R-:W-:Y:S02]  /*0eb0*/  FSETP.NEU.FTZ.AND P1, PT, |R0|, +INF , PT ;  /* 0x7f8000000000780b */ /* 0x000fe40003f3d200 */
[----:B------:R-:W-:-:S11]  /*0ec0*/  FSETP.NEU.FTZ.AND P0, PT, |R3|, +INF , PT ;  /* 0x7f8000000300780b */ /* 0x000fd60003f1d200 */
[----:B------:R-:W-:Y:S05]  /*0ed0*/  @!P1 BRA !P2, `(.L_x_9) ;  /* 0x0000000400249947 */ /* 0x000fea0005000000 */
[----:B------:R-:W-:-:S04]  /*0ee0*/  LOP3.LUT P2, RZ, R3, 0x7fffffff, RZ, 0xc0, !PT ;  /* 0x7fffffff03ff7812 */ /* 0x000fc8000784c0ff */
[----:B------:R-:W-:-:S13]  /*0ef0*/  PLOP3.LUT P1, PT, P1, P2, PT, 0x2f, 0xf2 ;  /* 0x0000000000f2781c */ /* 0x000fda0000f24577 */
[----:B------:R-:W-:Y:S05]  /*0f00*/  @P1 BRA `(.L_x_10) ;  /* 0x0000000400101947 */ /* 0x000fea0003800000 */
[----:B------:R-:W-:-:S04]  /*0f10*/  LOP3.LUT P1, RZ, R4, 0x7fffffff, RZ, 0xc0, !PT ;  /* 0x7fffffff04ff7812 */ /* 0x000fc8000782c0ff */
[----:B------:R-:W-:-:S13]  /*0f20*/  PLOP3.LUT P0, PT, P0, P1, PT, 0x2f, 0xf2 ;  /* 0x0000000000f2781c */ /* 0x000fda0000702577 */
[----:B------:R-:W-:Y:S05]  /*0f30*/  @P0 BRA `(.L_x_11) ;  /* 0x0000000000f80947 */ /* 0x000fea0003800000 */
[----:B------:R-:W-:Y:S02]  /*0f40*/  ISETP.GE.AND P0, PT, R8, RZ, PT ;  /* 0x000000ff0800720c */ /* 0x000fe40003f06270 */
[----:B------:R-:W-:-:S11]  /*0f50*/  ISETP.GE.AND P1, PT, R7, RZ, PT ;  /* 0x000000ff0700720c */ /* 0x000fd60003f26270 */
[----:B------:R-:W-:Y:S01]  /*0f60*/  @P0 MOV R6, RZ ;  /* 0x000000ff00060202 */ /* 0x000fe20000000f00 */
[----:B------:R-:W-:Y:S02]  /*0f70*/  @!P0 IMAD.MOV.U32 R6, RZ, RZ, -0x40 ;  /* 0xffffffc0ff068424 */ /* 0x000fe400078e00ff */
[----:B------:R-:W-:Y:S01]  /*0f80*/  @!P0 FFMA R3, R3, 1.84467440737095516160e+19, RZ ;  /* 0x5f80000003038823 */ /* 0x000fe200000000ff */
[----:B------:R-:W-:Y:S02]  /*0f90*/  @!P1 FFMA R4, R0, 1.84467440737095516160e+19, RZ ;  /* 0x5f80000000049823 */ /* 0x000fe400000000ff */
[----:B------:R-:W-:-:S07]  /*0fa0*/  @!P1 IADD3 R6, PT, PT, R6, 0x40, RZ ;  /* 0x0000004006069810 */ /* 0x000fce0007ffe0ff */
.L_x_7:
[----:B------:R-:W-:-:S05]  /*0fb0*/  LEA R7, R5, 0xc0800000, 0x17 ;  /* 0xc080000005077811 */ /* 0x000fca00078eb8ff */
[----:B------:R-:W-:Y:S01]  /*0fc0*/  IMAD.IADD R7, R4, 0x1, -R7 ;  /* 0x0000000104077824 */ /* 0x000fe200078e0a07 */
[----:B------:R-:W-:-:S03]  /*0fd0*/  IADD3 R4, PT, PT, R10, -0x7f, RZ ;  /* 0xffffff810a047810 */ /* 0x000fc60007ffe0ff */
[----:B------:R-:W0:Y:S01]  /*0fe0*/  MUFU.RCP R8, R7 ;  /* 0x0000000700087308 */ /* 0x000e220000001000 */
[----:B------:R-:W-:Y:S01]  /*0ff0*/  FADD.FTZ R9, -R7, -RZ ;  /* 0x800000ff07097221 */ /* 0x000fe20000010100 */
[C---:B------:R-:W-:Y:S01]  /*1000*/  IMAD R0, R4.reuse, -0x800000, R3 ;  /* 0xff80000004007824 */ /* 0x040fe200078e0203 */
[----:B------:R-:W-:-:S05]  /*1010*/  IADD3 R5, PT, PT, R4, 0x7f, -R5 ;  /* 0x0000007f04057810 */ /* 0x000fca0007ffe805 */
[----:B------:R-:W-:Y:S02]  /*1020*/  IMAD.IADD R5, R5, 0x1, R6 ;  /* 0x0000000105057824 */ /* 0x000fe400078e0206 */
[----:B0-----:R-:W-:-:S04]  /*1030*/  FFMA R11, R8, R9, 1 ;  /* 0x3f800000080b7423 */ /* 0x001fc80000000009 */
[----:B------:R-:W-:-:S04]  /*1040*/  FFMA R10, R8, R11, R8 ;  /* 0x0000000b080a7223 */ /* 0x000fc80000000008 */
[----:B------:R-:W-:-:S04]  /*1050*/  FFMA R3, R0, R10, RZ ;  /* 0x0000000a00037223 */ /* 0x000fc800000000ff */
[----:B------:R-:W-:-:S04]  /*1060*/  FFMA R8, R9, R3, R0 ;  /* 0x0000000309087223 */ /* 0x000fc80000000000 */
[----:B------:R-:W-:-:S04]  /*1070*/  FFMA R11, R10, R8, R3 ;  /* 0x000000080a0b7223 */ /* 0x000fc80000000003 */
[----:B------:R-:W-:-:S04]  /*1080*/  FFMA R8, R9, R11, R0 ;  /* 0x0000000b09087223 */ /* 0x000fc80000000000 */
[----:B------:R-:W-:-:S05]  /*1090*/  FFMA R3, R10, R8, R11 ;  /* 0x000000080a037223 */ /* 0x000fca000000000b */
[----:B------:R-:W-:-:S04]  /*10a0*/  SHF.R.U32.HI R0, RZ, 0x17, R3 ;  /* 0x00000017ff007819 */ /* 0x000fc80000011603 */
[----:B------:R-:W-:-:S04]  /*10b0*/  LOP3.LUT R0, R0, 0xff, RZ, 0xc0, !PT ;  /* 0x000000ff00007812 */ /* 0x000fc800078ec0ff */
[----:B------:R-:W-:-:S05]  /*10c0*/  IADD3 R6, PT, PT, R0, R5, RZ ;  /* 0x0000000500067210 */ /* 0x000fca0007ffe0ff */
[----:B------:R-:W-:-:S05]  /*10d0*/  VIADD R0, R6, 0xffffffff ;  /* 0xffffffff06007836 */ /* 0x000fca0000000000 */
[----:B------:R-:W-:-:S13]  /*10e0*/  ISETP.GE.U32.AND P0, PT, R0, 0xfe, PT ;  /* 0x000000fe0000780c */ /* 0x000fda0003f06070 */
[----:B------:R-:W-:Y:S05]  /*10f0*/  @!P0 BRA `(.L_x_12) ;  /* 0x0000000000808947 */ /* 0x000fea0003800000 */
[----:B------:R-:W-:-:S13]  /*1100*/  ISETP.GT.AND P0, PT, R6, 0xfe, PT ;  /* 0x000000fe0600780c */ /* 0x000fda0003f04270 */
[----:B------:R-:W-:Y:S05]  /*1110*/  @P0 BRA `(.L_x_13) ;  /* 0x00000000006c0947 */ /* 0x000fea0003800000 */
[----:B------:R-:W-:-:S13]  /*1120*/  ISETP.GE.AND P0, PT, R6, 0x1, PT ;  /* 0x000000010600780c */ /* 0x000fda0003f06270 */
[----:B------:R-:W-:Y:S05]  /*1130*/  @P0 BRA `(.L_x_14) ;  /* 0x0000000000980947 */ /* 0x000fea0003800000 */
[----:B------:R-:W-:Y:S02]  /*1140*/  ISETP.GE.AND P0, PT, R6, -0x18, PT ;  /* 0xffffffe80600780c */ /* 0x000fe40003f06270 */
[----:B------:R-:W-:-:S11]  /*1150*/  LOP3.LUT R3, R3, 0x80000000, RZ, 0xc0, !PT ;  /* 0x8000000003037812 */ /* 0x000fd600078ec0ff */
[----:B------:R-:W-:Y:S05]  /*1160*/  @!P0 BRA `(.L_x_14) ;  /* 0x00000000008c8947 */ /* 0x000fea0003800000 */
[-CC-:B------:R-:W-:Y:S01]  /*1170*/  FFMA.RZ R0, R10, R8.reuse, R11.reuse ;  /* 0x000000080a007223 */ /* 0x180fe2000000c00b */
[----:B------:R-:W-:Y:S01]  /*1180*/  IADD3 R7, PT, PT, R6, 0x20, RZ ;  /* 0x0000002006077810 */ /* 0x000fe20007ffe0ff */
[-CC-:B------:R-:W-:Y:S01]  /*1190*/  FFMA.RM R5, R10, R8.reuse, R11.reuse ;  /* 0x000000080a057223 */ /* 0x180fe2000000400b */
[----:B------:R-:W-:Y:S02]  /*11a0*/  ISETP.NE.AND P2, PT, R6, RZ, PT ;  /* 0x000000ff0600720c */ /* 0x000fe40003f45270 */
[----:B------:R-:W-:Y:S01]  /*11b0*/  LOP3.LUT R4, R0, 0x7fffff, RZ, 0xc0, !PT ;  /* 0x007fffff00047812 */ /* 0x000fe200078ec0ff */
[----:B------:R-:W-:Y:S01]  /*11c0*/  FFMA.RP R0, R10, R8, R11 ;  /* 0x000000080a007223 */ /* 0x000fe2000000800b */
[----:B------:R-:W-:Y:S01]  /*11d0*/  ISETP.NE.AND P1, PT, R6, RZ, PT ;  /* 0x000000ff0600720c */ /* 0x000fe20003f25270 */
[----:B------:R-:W-:Y:S01]  /*11e0*/  IMAD.MOV R6, RZ, RZ, -R6 ;  /* 0x000000ffff067224 */ /* 0x000fe200078e0a06 */
[----:B------:R-:W-:Y:S02]  /*11f0*/  LOP3.LUT R4, R4, 0x800000, RZ, 0xfc, !PT ;  /* 0x0080000004047812 */ /* 0x000fe400078efcff */
[----:B------:R-:W-:-:S02]  /*1200*/  FSETP.NEU.FTZ.AND P0, PT, R0, R5, PT ;  /* 0x000000050000720b */ /* 0x000fc40003f1d000 */
[----:B------:R-:W-:Y:S02]  /*1210*/  SHF.L.U32 R7, R4, R7, RZ ;  /* 0x0000000704077219 */ /* 0x000fe400000006ff */
[----:B------:R-:W-:Y:S02]  /*1220*/  SEL R5, R6, RZ, P2 ;  /* 0x000000ff06057207 */ /* 0x000fe40001000000 */
[----:B------:R-:W-:Y:S02]  /*1230*/  ISETP.NE.AND P1, PT, R7, RZ, P1 ;  /* 0x000000ff0700720c */ /* 0x000fe40000f25270 */
[----:B------:R-:W-:Y:S02]  /*1240*/  SHF.R.U32.HI R5, RZ, R5, R4 ;  /* 0x00000005ff057219 */ /* 0x000fe40000011604 */
[----:B------:R-:W-:Y:S02]  /*1250*/  PLOP3.LUT P0, PT, P0, P1, PT, 0xf8, 0x8f ;  /* 0x00000000008f781c */ /* 0x000fe40000703f70 */
[----:B------:R-:W-:-:S02]  /*1260*/  SHF.R.U32.HI R7, RZ, 0x1, R5 ;  /* 0x00000001ff077819 */ /* 0x000fc40000011605 */
[----:B------:R-:W-:-:S04]  /*1270*/  SEL R0, RZ, 0x1, !P0 ;  /* 0x00000001ff007807 */ /* 0x000fc80004000000 */
[----:B------:R-:W-:-:S04]  /*1280*/  LOP3.LUT R0, R0, 0x1, R7, 0xf8, !PT ;  /* 0x0000000100007812 */ /* 0x000fc800078ef807 */
[----:B------:R-:W-:-:S04]  /*1290*/  LOP3.LUT R0, R0, R5, RZ, 0xc0, !PT ;  /* 0x0000000500007212 */ /* 0x000fc800078ec0ff */
[----:B------:R-:W-:-:S04]  /*12a0*/  IADD3 R0, PT, PT, R7, R0, RZ ;  /* 0x0000000007007210 */ /* 0x000fc80007ffe0ff */
[----:B------:R-:W-:Y:S01]  /*12b0*/  LOP3.LUT R3, R0, R3, RZ, 0xfc, !PT ;  /* 0x0000000300037212 */ /* 0x000fe200078efcff */
[----:B------:R-:W-:Y:S06]  /*12c0*/  BRA `(.L_x_14) ;  /* 0x0000000000347947 */ /* 0x000fec0003800000 */
.L_x_13:
[----:B------:R-:W-:-:S04]  /*12d0*/  LOP3.LUT R3, R3, 0x80000000, RZ, 0xc0, !PT ;  /* 0x8000000003037812 */ /* 0x000fc800078ec0ff */
[----:B------:R-:W-:Y:S01]  /*12e0*/  LOP3.LUT R3, R3, 0x7f800000, RZ, 0xfc, !PT ;  /* 0x7f80000003037812 */ /* 0x000fe200078efcff */
[----:B------:R-:W-:Y:S06]  /*12f0*/  BRA `(.L_x_14) ;  /* 0x0000000000287947 */ /* 0x000fec0003800000 */
.L_x_12:
[----:B------:R-:W-:Y:S01]  /*1300*/  IMAD R3, R5, 0x800000, R3 ;  /* 0x0080000005037824 */ /* 0x000fe200078e0203 */
[----:B------:R-:W-:Y:S06]  /*1310*/  BRA `(.L_x_14) ;  /* 0x0000000000207947 */ /* 0x000fec0003800000 */
.L_x_11:
[----:B------:R-:W-:-:S04]  /*1320*/  LOP3.LUT R3, R4, 0x80000000, R3, 0x48, !PT ;  /* 0x8000000004037812 */ /* 0x000fc800078e4803 */
[----:B------:R-:W-:Y:S01]  /*1330*/  LOP3.LUT R3, R3, 0x7f800000, RZ, 0xfc, !PT ;  /* 0x7f80000003037812 */ /* 0x000fe200078efcff */
[----:B------:R-:W-:Y:S06]  /*1340*/  BRA `(.L_x_14) ;  /* 0x0000000000147947 */ /* 0x000fec0003800000 */
.L_x_10:
[----:B------:R-:W-:Y:S01]  /*1350*/  LOP3.LUT R3, R4, 0x80000000, R3, 0x48, !PT ;  /* 0x8000000004037812 */ /* 0x000fe200078e4803 */
[----:B------:R-:W-:Y:S06]  /*1360*/  BRA `(.L_x_14) ;  /* 0x00000000000c7947 */ /* 0x000fec0003800000 */
.L_x_9:
[----:B------:R-:W0:Y:S01]  /*1370*/  MUFU.RSQ R3, -QNAN ;  /* 0xffc0000000037908 */ /* 0x000e220000001400 */
[----:B------:R-:W-:Y:S05]  /*1380*/  BRA `(.L_x_14) ;  /* 0x0000000000047947 */ /* 0x000fea0003800000 */
.L_x_8:
[----:B------:R-:W-:-:S07]  /*1390*/  FADD.FTZ R3, R3, R0 ;  /* 0x0000000003037221 */ /* 0x000fce0000010000 */
.L_x_14:
[----:B0-----:R-:W-:Y:S01]  /*13a0*/  MOV R5, R3 ;  /* 0x0000000300057202 */ /* 0x001fe20000000f00 */
[----:B------:R-:W-:-:S04]  /*13b0*/  HFMA2 R3, -RZ, RZ, 0, 0 ;  /* 0x00000000ff037431 */ /* 0x000fc800000001ff */
[----:B------:R-:W-:Y:S05]  /*13c0*/  RET.REL.NODEC R2 `(_Z11standardDevPiPffi) ;  /* 0xffffffec020c7950 */ /* 0x000fea0003c3ffff */
.L_x_15:
[----:B------:R-:W-:-:S00]  /*13d0*/  BRA `(.L_x_15) ;  /* 0xfffffffc00fc7947 */ /* 0x000fc0000383ffff */
[----:B------:R-:W-:-:S00]  /*13e0*/  NOP ;  /* 0x0000000000007918 */ /* 0x000fc00000000000 */
        /* <DEDUP_REMOVED lines=9> */
.L_x_30:


//--------------------- .text._Z7averagePiPfi     --------------------------
	.section	.text._Z7averagePiPfi,"ax",@progbits
	.align	128
        .global         _Z7averagePiPfi
        .type           _Z7averagePiPfi,@function
        .size           _Z7averagePiPfi,(.L_x_31 - _Z7averagePiPfi)
        .other          _Z7averagePiPfi,@"STO_CUDA_ENTRY STV_DEFAULT"
_Z7averagePiPfi:
.text._Z7averagePiPfi:
[----:B------:R-:W-:Y:S01]  /*0000*/  LDC R1, c[0x0][0x37c] ;  /* 0x0000df00ff017b82 */ /* 0x000fe20000000800 */
[----:B------:R-:W0:Y:S01]  /*0010*/  LDCU UR9, c[0x0][0x390] ;  /* 0x00007200ff0977ac */ /* 0x000e220008000800 */
[----:B------:R-:W-:Y:S01]  /*0020*/  CS2R R6, SRZ ;  /* 0x0000000000067805 */ /* 0x000fe2000001ff00 */
[----:B------:R-:W1:Y:S01]  /*0030*/  LDCU.64 UR10, c[0x0][0x358] ;  /* 0x00006b00ff0a77ac */ /* 0x000e620008000a00 */
[----:B0-----:R-:W-:-:S09]  /*0040*/  UISETP.GE.AND UP0, UPT, UR9, 0x1, UPT ;  /* 0x000000010900788c */ /* 0x001fd2000bf06270 */
[----:B-1----:R-:W-:Y:S05]  /*0050*/  BRA.U !UP0, `(.L_x_16) ;  /* 0x0000000508747547 */ /* 0x002fea000b800000 */
[----:B------:R-:W-:Y:S01]  /*0060*/  UISETP.GE.U32.AND UP1, UPT, UR9, 0x10, UPT ;  /* 0x000000100900788c */ /* 0x000fe2000bf26070 */
[----:B------:R-:W-:Y:S01]  /*0070*/  IMAD.MOV.U32 R0, RZ, RZ, RZ ;  /* 0x000000ffff007224 */ /* 0x000fe200078e00ff */
[----:B------:R-:W-:Y:S01]  /*0080*/  ULOP3.LUT UR6, UR9, 0xf, URZ, 0xc0, !UPT ;  /* 0x0000000f09067892 */ /* 0x000fe2000f8ec0ff */
[----:B------:R-:W-:-:S03]  /*0090*/  IMAD.MOV.U32 R4, RZ, RZ, RZ ;  /* 0x000000ffff047224 */ /* 0x000fc600078e00ff */
[----:B------:R-:W-:-:S03]  /*00a0*/  UISETP.NE.AND UP0, UPT, UR6, URZ, UPT ;  /* 0x000000ff0600728c */ /* 0x000fc6000bf05270 */
[----:B------:R-:W-:Y:S08]  /*00b0*/  BRA.U !UP1, `(.L_x_17) ;  /* 0x00000001099c7547 */ /* 0x000ff0000b800000 */
[----:B------:R-:W0:Y:S01]  /*00c0*/  LDCU.64 UR4, c[0x0][0x380] ;  /* 0x00007000ff0477ac */ /* 0x000e220008000a00 */
[----:B------:R-:W-:Y:S01]  /*00d0*/  IMAD.MOV.U32 R4, RZ, RZ, RZ ;  /* 0x000000ffff047224 */ /* 0x000fe200078e00ff */
[----:B------:R-:W-:-:S04]  /*00e0*/  ULOP3.LUT UR7, UR9, 0x7ffffff0, URZ, 0xc0, !UPT ;  /* 0x7ffffff009077892 */ /* 0x000fc8000f8ec0ff */
[----:B------:R-:W-:Y:S02]  /*00f0*/  UIADD3 UR8, UPT, UPT, -UR7, URZ, URZ ;  /* 0x000000ff07087290 */ /* 0x000fe4000fffe1ff */
[----:B------:R-:W-:Y:S01]  /*0100*/  IMAD.U32 R0, RZ, RZ, UR7 ;  /* 0x00000007ff007e24 */ /* 0x000fe2000f8e00ff */
[----:B0-----:R-:W-:-:S04]  /*0110*/  UIADD3 UR4, UP1, UPT, UR4, 0x20, URZ ;  /* 0x0000002004047890 */ /* 0x001fc8000ff3e0ff */
[----:B------:R-:W-:Y:S02]  /*0120*/  UIADD3.X UR5, UPT, UPT, URZ, UR5, URZ, UP1, !UPT ;  /* 0x00000005ff057290 */ /* 0x000fe40008ffe4ff */
[----:B------:R-:W-:-:S04]  /*0130*/  IMAD.U32 R6, RZ, RZ, UR4 ;  /* 0x00000004ff067e24 */ /* 0x000fc8000f8e00ff */
[----:B------:R-:W-:-:S07]  /*0140*/  IMAD.U32 R3, RZ, RZ, UR5 ;  /* 0x00000005ff037e24 */ /* 0x000fce000f8e00ff */
.L_x_18:
[----:B------:R-:W-:-:S05]  /*0150*/  IMAD.MOV.U32 R2, RZ, RZ, R6 ;  /* 0x000000ffff027224 */ /* 0x000fca00078e0006 */
[----:B------:R-:W2:Y:S04]  /*0160*/  LDG.E R5, desc[UR10][R2.64+-0x20] ;  /* 0xffffe00a02057981 */ /* 0x000ea8000c1e1900 */
[----:B------:R-:W2:Y:S04]  /*0170*/  LDG.E R6, desc[UR10][R2.64+-0x1c] ;  /* 0xffffe40a02067981 */ /* 0x000ea8000c1e1900 */
[----:B------:R-:W3:Y:S04]  /*0180*/  LDG.E R8, desc[UR10][R2.64+-0x18] ;  /* 0xffffe80a02087981 */ /* 0x000ee8000c1e1900 */
[----:B------:R-:W3:Y:S04]  /*0190*/  LDG.E R7, desc[UR10][R2.64+-0x14] ;  /* 0xffffec0a02077981 */ /* 0x000ee8000c1e1900 */
[----:B------:R-:W4:Y:S04]  /*01a0*/  LDG.E R10, desc[UR10][R2.64+-0x10] ;  /* 0xfffff00a020a7981 */ /* 0x000f28000c1e1900 */
[----:B------:R-:W4:Y:S04]  /*01b0*/  LDG.E R9, desc[UR10][R2.64+-0xc] ;  /* 0xfffff40a02097981 */ /* 0x000f28000c1e1900 */
[----:B------:R-:W5:Y:S04]  /*01c0*/  LDG.E R12, desc[UR10][R2.64+-0x8] ;  /* 0xfffff80a020c7981 */ /* 0x000f68000c1e1900 */
        /* <DEDUP_REMOVED lines=8> */
[----:B------:R0:W5:Y:S01]  /*0250*/  LDG.E R19, desc[UR10][R2.64+0x1c] ;  /* 0x00001c0a02137981 */ /* 0x000162000c1e1900 */
[----:B------:R-:W-:-:S04]  /*0260*/  UIADD3 UR8, UPT, UPT, UR8, 0x10, URZ ;  /* 0x0000001008087890 */ /* 0x000fc8000fffe0ff */
[----:B------:R-:W-:Y:S01]  /*0270*/  UISETP.NE.AND UP1, UPT, UR8, URZ, UPT ;  /* 0x000000ff0800728c */ /* 0x000fe2000bf25270 */
[----:B--2---:R-:W-:Y:S02]  /*0280*/  IADD3 R5, PT, PT, R6, R5, R4 ;  /* 0x0000000506057210 */ /* 0x004fe40007ffe004 */
[----:B------:R-:W-:-:S05]  /*0290*/  IADD3 R6, P0, PT, R2, 0x40, RZ ;  /* 0x0000004002067810 */ /* 0x000fca0007f1e0ff */
[----:B0-----:R-:W-:Y:S01]  /*02a0*/  IMAD.X R3, RZ, RZ, R3, P0 ;  /* 0x000000ffff037224 */ /* 0x001fe200000e0603 */
[----:B---3--:R-:W-:-:S04]  /*02b0*/  IADD3 R5, PT, PT, R7, R8, R5 ;  /* 0x0000000807057210 */ /* 0x008fc80007ffe005 */
[----:B----4-:R-:W-:-:S04]  /*02c0*/  IADD3 R5, PT, PT, R9, R10, R5 ;  /* 0x0000000a09057210 */ /* 0x010fc80007ffe005 */
[----:B-----5:R-:W-:-:S04]  /*02d0*/  IADD3 R5, PT, PT, R11, R12, R5 ;  /* 0x0000000c0b057210 */ /* 0x020fc80007ffe005 */
[----:B------:R-:W-:-:S04]  /*02e0*/  IADD3 R5, PT, PT, R13, R14, R5 ;  /* 0x0000000e0d057210 */ /* 0x000fc80007ffe005 */
[----:B------:R-:W-:-:S04]  /*02f0*/  IADD3 R5, PT, PT, R15, R16, R5 ;  /* 0x000000100f057210 */ /* 0x000fc80007ffe005 */
[----:B------:R-:W-:-:S04]  /*0300*/  IADD3 R5, PT, PT, R17, R18, R5 ;  /* 0x0000001211057210 */ /* 0x000fc80007ffe005 */
[----:B------:R-:W-:Y:S01]  /*0310*/  IADD3 R4, PT, PT, R19, R20, R5 ;  /* 0x0000001413047210 */ /* 0x000fe20007ffe005 */
[----:B------:R-:W-:Y:S06]  /*0320*/  BRA.U UP1, `(.L_x_18) ;  /* 0xfffffffd01887547 */ /* 0x000fec000b83ffff */
.L_x_17:
[----:B------:R-:W-:Y:S05]  /*0330*/  BRA.U !UP0, `(.L_x_19) ;  /* 0x0000000108b87547 */ /* 0x000fea000b800000 */
[----:B------:R-:W-:Y:S02]  /*0340*/  UISETP.GE.U32.AND UP0, UPT, UR6, 0x8, UPT ;  /* 0x000000080600788c */ /* 0x000fe4000bf06070 */
[----:B------:R-:W-:-:S04]  /*0350*/  ULOP3.LUT UR5, UR9, 0x7, URZ, 0xc0, !UPT ;  /* 0x0000000709057892 */ /* 0x000fc8000f8ec0ff */
[----:B------:R-:W-:-:S03]  /*0360*/  UISETP.NE.AND UP1, UPT, UR5, URZ, UPT ;  /* 0x000000ff0500728c */ /* 0x000fc6000bf25270 */
[----:B------:R-:W-:Y:S08]  /*0370*/  BRA.U !UP0, `(.L_x_20) ;  /* 0x00000001083c7547 */ /* 0x000ff0000b800000 */
[----:B------:R-:W0:Y:S02]  /*0380*/  LDC.64 R2, c[0x0][0x380] ;  /* 0x0000e000ff027b82 */ /* 0x000e240000000a00 */
[----:B0-----:R-:W-:-:S05]  /*0390*/  IMAD.WIDE.U32 R2, R0, 0x4, R2 ;  /* 0x0000000400027825 */ /* 0x001fca00078e0002 */
[----:B------:R-:W2:Y:S04]  /*03a0*/  LDG.E R5, desc[UR10][R2.64] ;  /* 0x0000000a02057981 */ /* 0x000ea8000c1e1900 */
[----:B------:R-:W2:Y:S04]  /*03b0*/  LDG.E R6, desc[UR10][R2.64+0x4] ;  /* 0x0000040a02067981 */ /* 0x000ea8000c1e1900 */
[----:B------:R-:W3:Y:S04]  /*03c0*/  LDG.E R8, desc[UR10][R2.64+0x8] ;  /* 0x0000080a02087981 */ /* 0x000ee8000c1e1900 */
[----:B------:R-:W3:Y:S04]  /*03d0*/  LDG.E R7, desc[UR10][R2.64+0xc] ;  /* 0x00000c0a02077981 */ /* 0x000ee8000c1e1900 */
[----:B------:R-:W4:Y:S04]  /*03e0*/  LDG.E R10, desc[UR10][R2.64+0x10] ;  /* 0x0000100a020a7981 */ /* 0x000f28000c1e1900 */
[----:B------:R-:W4:Y:S04]  /*03f0*/  LDG.E R9, desc[UR10][R2.64+0x14] ;  /* 0x0000140a02097981 */ /* 0x000f28000c1e1900 */
[----:B------:R-:W5:Y:S04]  /*0400*/  LDG.E R12, desc[UR10][R2.64+0x18] ;  /* 0x0000180a020c7981 */ /* 0x000f68000c1e1900 */
[----:B------:R-:W5:Y:S01]  /*0410*/  LDG.E R11, desc[UR10][R2.64+0x1c] ;  /* 0x00001c0a020b7981 */ /* 0x000f62000c1e1900 */
[----:B------:R-:W-:Y:S01]  /*0420*/  VIADD R0, R0, 0x8 ;  /* 0x0000000800007836 */ /* 0x000fe20000000000 */
[----:B--2---:R-:W-:-:S04]  /*0430*/  IADD3 R5, PT, PT, R6, R5, R4 ;  /* 0x0000000506057210 */ /* 0x004fc80007ffe004 */
[----:B---3--:R-:W-:-:S04]  /*0440*/  IADD3 R5, PT, PT, R7, R8, R5 ;  /* 0x0000000807057210 */ /* 0x008fc80007ffe005 */
[----:B----4-:R-:W-:-:S04]  /*0450*/  IADD3 R5, PT, PT, R9, R10, R5 ;  /* 0x0000000a09057210 */ /* 0x010fc80007ffe005 */
[----:B-----5:R-:W-:-:S07]  /*0460*/  IADD3 R4, PT, PT, R11, R12, R5 ;  /* 0x0000000c0b047210 */ /* 0x020fce0007ffe005 */
.L_x_20:
        /* <DEDUP_REMOVED lines=10> */
[----:B------:R-:W3:Y:S01]  /*0510*/  LDG.E R8, desc[UR10][R2.64+0xc] ;  /* 0x00000c0a02087981 */ /* 0x000ee2000c1e1900 */
[----:B------:R-:W-:Y:S01]  /*0520*/  VIADD R0, R0, 0x4 ;  /* 0x0000000400007836 */ /* 0x000fe20000000000 */
[----:B--2---:R-:W-:-:S04]  /*0530*/  IADD3 R4, PT, PT, R6, R5, R4 ;  /* 0x0000000506047210 */ /* 0x004fc80007ffe004 */
[----:B---3--:R-:W-:-:S07]  /*0540*/  IADD3 R4, PT, PT, R8, R7, R4 ;  /* 0x0000000708047210 */ /* 0x008fce0007ffe004 */
.L_x_21:
[----:B------:R-:W-:Y:S05]  /*0550*/  BRA.U !UP1, `(.L_x_19) ;  /* 0x0000000109307547 */ /* 0x000fea000b800000 */
[----:B------:R-:W0:Y:S01]  /*0560*/  LDC.64 R2, c[0x0][0x380] ;  /* 0x0000e000ff027b82 */ /* 0x000e220000000a00 */
[----:B------:R-:W-:Y:S01]  /*0570*/  UIADD3 UR4, UPT, UPT, -UR4, URZ, URZ ;  /* 0x000000ff04047290 */ /* 0x000fe2000fffe1ff */
[----:B0-----:R-:W-:-:S04]  /*0580*/  IMAD.WIDE.U32 R2, R0, 0x4, R2 ;  /* 0x0000000400027825 */ /* 0x001fc800078e0002 */
[----:B------:R-:W-:-:S07]  /*0590*/  IMAD.MOV.U32 R5, RZ, RZ, R3 ;  /* 0x000000ffff057224 */ /* 0x000fce00078e0003 */
.L_x_22:
[----:B------:R-:W-:-:S06]  /*05a0*/  IMAD.MOV.U32 R3, RZ, RZ, R5 ;  /* 0x000000ffff037224 */ /* 0x000fcc00078e0005 */
[----:B------:R0:W2:Y:S01]  /*05b0*/  LDG.E R3, desc[UR10][R2.64] ;  /* 0x0000000a02037981 */ /* 0x0000a2000c1e1900 */
[----:B------:R-:W-:-:S04]  /*05c0*/  UIADD3 UR4, UPT, UPT, UR4, 0x1, URZ ;  /* 0x0000000104047890 */ /* 0x000fc8000fffe0ff */
[----:B------:R-:W-:Y:S01]  /*05d0*/  UISETP.NE.AND UP0, UPT, UR4, URZ, UPT ;  /* 0x000000ff0400728c */ /* 0x000fe2000bf05270 */
[----:B0-----:R-:W-:-:S05]  /*05e0*/  IADD3 R2, P0, PT, R2, 0x4, RZ ;  /* 0x0000000402027810 */ /* 0x001fca0007f1e0ff */
[----:B------:R-:W-:Y:S02]  /*05f0*/  IMAD.X R5, RZ, RZ, R5, P0 ;  /* 0x000000ffff057224 */ /* 0x000fe400000e0605 */
[----:B--2---:R-:W-:Y:S01]  /*0600*/  IMAD.IADD R4, R3, 0x1, R4 ;  /* 0x0000000103047824 */ /* 0x004fe200078e0204 */
[----:B------:R-:W-:Y:S06]  /*0610*/  BRA.U UP0, `(.L_x_22) ;  /* 0xfffffffd00e07547 */ /* 0x000fec000b83ffff */
.L_x_19:
[----:B------:R0:W1:Y:S02]  /*0620*/  I2F.F64 R6, R4 ;  /* 0x0000000400067312 */ /* 0x0000640000201c00 */
.L_x_16:
[----:B0-----:R-:W0:Y:S01]  /*0630*/  I2F.F64 R4, UR9 ;  /* 0x0000000900047d12 */ /* 0x001e220008201c00 */
[----:B------:R-:W-:Y:S01]  /*0640*/  IMAD.MOV.U32 R2, RZ, RZ, 0x1 ;  /* 0x00000001ff027424 */ /* 0x000fe200078e00ff */
[----:B------:R-:W2:Y:S01]  /*0650*/  S2R R0, SR_TID.X ;  /* 0x0000000000007919 */ /* 0x000ea20000002100 */
[----:B-1----:R-:W-:-:S05]  /*0660*/  FSETP.GEU.AND P1, PT, |R7|, 6.5827683646048100446e-37, PT ;  /* 0x036000000700780b */ /* 0x002fca0003f2e200 */
[----:B0-----:R-:W0:Y:S02]  /*0670*/  MUFU.RCP64H R3, R5 ;  /* 0x0000000500037308 */ /* 0x001e240000001800 */
[----:B0-----:R-:W-:-:S08]  /*0680*/  DFMA R8, -R4, R2, 1 ;  /* 0x3ff000000408742b */ /* 0x001fd00000000102 */
[----:B------:R-:W-:-:S08]  /*0690*/  DFMA R8, R8, R8, R8 ;  /* 0x000000080808722b */ /* 0x000fd00000000008 */
[----:B------:R-:W-:-:S08]  /*06a0*/  DFMA R8, R2, R8, R2 ;  /* 0x000000080208722b */ /* 0x000fd00000000002 */
[----:B------:R-:W-:-:S08]  /*06b0*/  DFMA R2, -R4, R8, 1 ;  /* 0x3ff000000402742b */ /* 0x000fd00000000108 */
[----:B------:R-:W-:-:S08]  /*06c0*/  DFMA R2, R8, R2, R8 ;  /* 0x000000020802722b */ /* 0x000fd00000000008 */
[----:B------:R-:W-:-:S08]  /*06d0*/  DMUL R8, R2, R6 ;  /* 0x0000000602087228 */ /* 0x000fd00000000000 */
[----:B------:R-:W-:-:S08]  /*06e0*/  DFMA R10, -R4, R8, R6 ;  /* 0x00000008040a722b */ /* 0x000fd00000000106 */
[----:B------:R-:W-:-:S10]  /*06f0*/  DFMA R2, R2, R10, R8 ;  /* 0x0000000a0202722b */ /* 0x000fd40000000008 */
[----:B------:R-:W-:-:S05]  /*0700*/  FFMA R8, RZ, R5, R3 ;  /* 0x00000005ff087223 */ /* 0x000fca0000000003 */
[----:B------:R-:W-:-:S13]  /*0710*/  FSETP.GT.AND P0, PT, |R8|, 1.469367938527859385e-39, PT ;  /* 0x001000000800780b */ /* 0x000fda0003f04200 */
[----:B--2---:R-:W-:Y:S05]  /*0720*/  @P0 BRA P1, `(.L_x_23) ;  /* 0x0000000000100947 */ /* 0x004fea0000800000 */
[----:B------:R-:W-:Y:S01]  /*0730*/  IMAD.MOV.U32 R8, RZ, RZ, R6 ;  /* 0x000000ffff087224 */ /* 0x000fe200078e0006 */
[----:B------:R-:W-:Y:S01]  /*0740*/  MOV R10, 0x770 ;  /* 0x00000770000a7802 */ /* 0x000fe20000000f00 */
[----:B------:R-:W-:-:S07]  /*0750*/  IMAD.MOV.U32 R9, RZ, RZ, R7 ;  /* 0x000000ffff097224 */ /* 0x000fce00078e0007 */
[----:B------:R-:W-:Y:S05]  /*0760*/  CALL.REL.NOINC `($__internal_1_$__cuda_sm20_div_rn_f64_full) ;  /* 0x0000000000147944 */ /* 0x000fea0003c00000 */
.L_x_23:
[----:B------:R-:W0:Y:S01]  /*0770*/  LDC.64 R4, c[0x0][0x388] ;  /* 0x0000e200ff047b82 */ /* 0x000e220000000a00 */
[----:B------:R-:W1:Y:S01]  /*0780*/  F2F.F32.F64 R3, R2 ;  /* 0x0000000200037310 */ /* 0x000e620000301000 */
[----:B0-----:R-:W-:-:S05]  /*0790*/  IMAD.WIDE.U32 R4, R0, 0x4, R4 ;  /* 0x0000000400047825 */ /* 0x001fca00078e0004 */
[----:B-1----:R-:W-:Y:S01]  /*07a0*/  STG.E desc[UR10][R4.64], R3 ;  /* 0x0000000304007986 */ /* 0x002fe2000c10190a */
[----:B------:R-:W-:Y:S05]  /*07b0*/  EXIT ;  /* 0x000000000000794d */ /* 0x000fea0003800000 */
        .weak           $__internal_1_$__cuda_sm20_div_rn_f64_full
        .type           $__internal_1_$__cuda_sm20_div_rn_f64_full,@function
        .size           $__internal_1_$__cuda_sm20_div_rn_f64_full,(.L_x_31 - $__internal_1_$__cuda_sm20_div_rn_f64_full)
$__internal_1_$__cuda_sm20_div_rn_f64_full:
[C---:B------:R-:W-:Y:S01]  /*07c0*/  FSETP.GEU.AND P0, PT, |R5|.reuse, 1.469367938527859385e-39, PT ;  /* 0x001000000500780b */ /* 0x040fe20003f0e200 */
[----:B------:R-:W-:Y:S01]  /*07d0*/  IMAD.MOV.U32 R12, RZ, RZ, 0x1 ;  /* 0x00000001ff0c7424 */ /* 0x000fe200078e00ff */
[C---:B------:R-:W-:Y:S01]  /*07e0*/  LOP3.LUT R2, R5.reuse, 0x800fffff, RZ, 0xc0, !PT ;  /* 0x800fffff05027812 */ /* 0x040fe200078ec0ff */
[----:B------:R-:W-:Y:S01]  /*07f0*/  IMAD.MOV.U32 R11, RZ, RZ, 0x1ca00000 ;  /* 0x1ca00000ff0b7424 */ /* 0x000fe200078e00ff */
[----:B------:R-:W-:Y:S02]  /*0800*/  LOP3.LUT R15, R5, 0x7ff00000, RZ, 0xc0, !PT ;  /* 0x7ff00000050f7812 */ /* 0x000fe400078ec0ff */
[----:B------:R-:W-:Y:S01]  /*0810*/  LOP3.LUT R3, R2, 0x3ff00000, RZ, 0xfc, !PT ;  /* 0x3ff0000002037812 */ /* 0x000fe200078efcff */
[----:B------:R-:W-:-:S06]  /*0820*/  IMAD.MOV.U32 R2, RZ, RZ, R4 ;  /* 0x000000ffff027224 */ /* 0x000fcc00078e0004 */
[----:B------:R-:W-:-:S06]  /*0830*/  @!P0 DMUL R2, R4, 8.98846567431157953865e+307 ;  /* 0x7fe0000004028828 */ /* 0x000fcc0000000000 */
[----:B------:R-:W0:Y:S02]  /*0840*/  MUFU.RCP64H R13, R3 ;  /* 0x00000003000d7308 */ /* 0x000e240000001800 */
[----:B0-----:R-:W-:-:S08]  /*0850*/  DFMA R6, R12, -R2, 1 ;  /* 0x3ff000000c06742b */ /* 0x001fd00000000802 */
[----:B------:R-:W-:-:S08]  /*0860*/  DFMA R6, R6, R6, R6 ;  /* 0x000000060606722b */ /* 0x000fd00000000006 */
[----:B------:R-:W-:Y:S01]  /*0870*/  DFMA R12, R12, R6, R12 ;  /* 0x000000060c0c722b */ /* 0x000fe2000000000c */
[----:B------:R-:W-:Y:S02]  /*0880*/  IMAD.MOV.U32 R7, RZ, RZ, R9 ;  /* 0x000000ffff077224 */ /* 0x000fe400078e0009 */
[----:B------:R-:W-:-:S03]  /*0890*/  IMAD.MOV.U32 R6, RZ, RZ, R8 ;  /* 0x000000ffff067224 */ /* 0x000fc600078e0008 */
[----:B------:R-:W-:Y:S02]  /*08a0*/  LOP3.LUT R14, R7, 0x7ff00000, RZ, 0xc0, !PT ;  /* 0x7ff00000070e7812 */ /* 0x000fe400078ec0ff */
[----:B------:R-:W-:Y:S01]  /*08b0*/  DFMA R16, R12, -R2, 1 ;  /* 0x3ff000000c10742b */ /* 0x000fe20000000802 */
[----:B------:R-:W-:Y:S01]  /*08c0*/  IMAD.MOV.U32 R8, RZ, RZ, R6 ;  /* 0x000000ffff087224 */ /* 0x000fe200078e0006 */
[----:B------:R-:W-:Y:S01]  /*08d0*/  ISETP.GE.U32.AND P1, PT, R14, R15, PT ;  /* 0x0000000f0e00720c */ /* 0x000fe20003f26070 */
[----:B------:R-:W-:-:S03]  /*08e0*/  IMAD.MOV.U32 R21, RZ, RZ, R14 ;  /* 0x000000ffff157224 */ /* 0x000fc600078e000e */
[----:B------:R-:W-:Y:S02]  /*08f0*/  SEL R9, R11, 0x63400000, !P1 ;  /* 0x634000000b097807 */ /* 0x000fe40004800000 */
[----:B------:R-:W-:Y:S01]  /*0900*/  DFMA R12, R12, R16, R12 ;  /* 0x000000100c0c722b */ /* 0x000fe2000000000c */
[----:B------:R-:W-:Y:S02]  /*0910*/  FSETP.GEU.AND P1, PT, |R7|, 1.469367938527859385e-39, PT ;  /* 0x001000000700780b */ /* 0x000fe40003f2e200 */
[----:B------:R-:W-:-:S11]  /*0920*/  LOP3.LUT R9, R9, 0x800fffff, R7, 0xf8, !PT ;  /* 0x800fffff09097812 */ /* 0x000fd600078ef807 */
[----:B------:R-:W-:Y:S05]  /*0930*/  @P1 BRA `(.L_x_24) ;  /* 0x0000000000201947 */ /* 0x000fea0003800000 */
[----:B------:R-:W-:Y:S01]  /*0940*/  LOP3.LUT R17, R5, 0x7ff00000, RZ, 0xc0, !PT ;  /* 0x7ff0000005117812 */ /* 0x000fe200078ec0ff */
[----:B------:R-:W-:-:S03]  /*0950*/  IMAD.MOV.U32 R16, RZ, RZ, RZ ;  /* 0x000000ffff107224 */ /* 0x000fc600078e00ff */
[----:B------:R-:W-:-:S04]  /*0960*/  ISETP.GE.U32.AND P1, PT, R14, R17, PT ;  /* 0x000000110e00720c */ /* 0x000fc80003f26070 */
[----:B------:R-:W-:-:S04]  /*0970*/  SEL R17, R11, 0x63400000, !P1 ;  /* 0x634000000b117807 */ /* 0x000fc80004800000 */
[----:B------:R-:W-:-:S04]  /*0980*/  LOP3.LUT R17, R17, 0x80000000, R7, 0xf8, !PT ;  /* 0x8000000011117812 */ /* 0x000fc800078ef807 */
[----:B------:R-:W-:-:S06]  /*0990*/  LOP3.LUT R17, R17, 0x100000, RZ, 0xfc, !PT ;  /* 0x0010000011117812 */ /* 0x000fcc00078efcff */
[----:B------:R-:W-:-:S10]  /*09a0*/  DFMA R8, R8, 2, -R16 ;  /* 0x400000000808782b */ /* 0x000fd40000000810 */
[----:B------:R-:W-:-:S07]  /*09b0*/  LOP3.LUT R21, R9, 0x7ff00000, RZ, 0xc0, !PT ;  /* 0x7ff0000009157812 */ /* 0x000fce00078ec0ff */
.L_x_24:
[----:B------:R-:W-:Y:S01]  /*09c0*/  IMAD.MOV.U32 R20, RZ, RZ, R15 ;  /* 0x000000ffff147224 */ /* 0x000fe200078e000f */
[----:B------:R-:W-:Y:S01]  /*09d0*/  @!P0 LOP3.LUT R20, R3, 0x7ff00000, RZ, 0xc0, !PT ;  /* 0x7ff0000003148812 */ /* 0x000fe200078ec0ff */
[----:B------:R-:W-:Y:S01]  /*09e0*/  VIADD R15, R21, 0xffffffff ;  /* 0xffffffff150f7836 */ /* 0x000fe20000000000 */
[----:B------:R-:W-:-:S03]  /*09f0*/  DMUL R16, R12, R8 ;  /* 0x000000080c107228 */ /* 0x000fc60000000000 */
[----:B------:R-:W-:Y:S01]  /*0a00*/  VIADD R22, R20, 0xffffffff ;  /* 0xffffffff14167836 */ /* 0x000fe20000000000 */
[----:B------:R-:W-:-:S04]  /*0a10*/  ISETP.GT.U32.AND P0, PT, R15, 0x7feffffe, PT ;  /* 0x7feffffe0f00780c */ /* 0x000fc80003f04070 */
[----:B------:R-:W-:Y:S01]  /*0a20*/  ISETP.GT.U32.OR P0, PT, R22, 0x7feffffe, P0 ;  /* 0x7feffffe1600780c */ /* 0x000fe20000704470 */
[----:B------:R-:W-:-:S08]  /*0a30*/  DFMA R18, R16, -R2, R8 ;  /* 0x800000021012722b */ /* 0x000fd00000000008 */
[----:B------:R-:W-:-:S04]  /*0a40*/  DFMA R12, R12, R18, R16 ;  /* 0x000000120c0c722b */ /* 0x000fc80000000010 */
[----:B------:R-:W-:Y:S07]  /*0a50*/  @P0 BRA `(.L_x_25) ;  /* 0x00000000006c0947 */ /* 0x000fee0003800000 */
[----:B------:R-:W-:-:S04]  /*0a60*/  LOP3.LUT R7, R5, 0x7ff00000, RZ, 0xc0, !PT ;  /* 0x7ff0000005077812 */ /* 0x000fc800078ec0ff */
[CC--:B------:R-:W-:Y:S02]  /*0a70*/  VIADDMNMX R6, R14.reuse, -R7.reuse, 0xb9600000, !PT ;  /* 0xb96000000e067446 */ /* 0x0c0fe40007800907 */
[----:B------:R-:W-:Y:S02]  /*0a80*/  ISETP.GE.U32.AND P0, PT, R14, R7, PT ;  /* 0x000000070e00720c */ /* 0x000fe40003f06070 */
[----:B------:R-:W-:Y:S02]  /*0a90*/  VIMNMX R6, PT, PT, R6, 0x46a00000, PT ;  /* 0x46a0000006067848 */ /* 0x000fe40003fe0100 */
[----:B------:R-:W-:-:S05]  /*0aa0*/  SEL R11, R11, 0x63400000, !P0 ;  /* 0x634000000b0b7807 */ /* 0x000fca0004000000 */
[----:B------:R-:W-:Y:S02]  /*0ab0*/  IMAD.IADD R11, R6, 0x1, -R11 ;  /* 0x00000001060b7824 */ /* 0x000fe400078e0a0b */
[----:B------:R-:W-:Y:S02]  /*0ac0*/  IMAD.MOV.U32 R6, RZ, RZ, RZ ;  /* 0x000000ffff067224 */ /* 0x000fe400078e00ff */
[----:B------:R-:W-:-:S06]  /*0ad0*/  VIADD R7, R11, 0x7fe00000 ;  /* 0x7fe000000b077836 */ /* 0x000fcc0000000000 */
[----:B------:R-:W-:-:S10]  /*0ae0*/  DMUL R14, R12, R6 ;  /* 0x000000060c0e7228 */ /* 0x000fd40000000000 */
[----:B------:R-:W-:-:S13]  /*0af0*/  FSETP.GTU.AND P0, PT, |R15|, 1.469367938527859385e-39, PT ;  /* 0x001000000f00780b */ /* 0x000fda0003f0c200 */
[----:B------:R-:W-:Y:S05]  /*0b00*/  @P0 BRA `(.L_x_26) ;  /* 0x0000000000940947 */ /* 0x000fea0003800000 */
[----:B------:R-:W-:Y:S01]  /*0b10*/  DFMA R2, R12, -R2, R8 ;  /* 0x800000020c02722b */ /* 0x000fe20000000008 */
[----:B------:R-:W-:-:S09]  /*0b20*/  IMAD.MOV.U32 R6, RZ, RZ, RZ ;  /* 0x000000ffff067224 */ /* 0x000fd200078e00ff */
[C---:B------:R-:W-:Y:S02]  /*0b30*/  FSETP.NEU.AND P0, PT, R3.reuse, RZ, PT ;  /* 0x000000ff0300720b */ /* 0x040fe40003f0d000 */
[----:B------:R-:W-:-:S04]  /*0b40*/  LOP3.LUT R5, R3, 0x80000000, R5, 0x48, !PT ;  /* 0x8000000003057812 */ /* 0x000fc800078e4805 */
[----:B------:R-:W-:-:S07]  /*0b50*/  LOP3.LUT R7, R5, R7, RZ, 0xfc, !PT ;  /* 0x0000000705077212 */ /* 0x000fce00078efcff */
[----:B------:R-:W-:Y:S05]  /*0b60*/  @!P0 BRA `(.L_x_26) ;  /* 0x00000000007c8947 */ /* 0x000fea0003800000 */
[----:B------:R-:W-:Y:S01]  /*0b70*/  IMAD.MOV R3, RZ, RZ, -R11 ;  /* 0x000000ffff037224 */ /* 0x000fe200078e0a0b */
[----:B------:R-:W-:Y:S01]  /*0b80*/  DMUL.RP R6, R12, R6 ;  /* 0x000000060c067228 */ /* 0x000fe20000008000 */
[----:B------:R-:W-:-:S06]  /*0b90*/  IMAD.MOV.U32 R2, RZ, RZ, RZ ;  /* 0x000000ffff027224 */ /* 0x000fcc00078e00ff */
[----:B------:R-:W-:-:S03]  /*0ba0*/  DFMA R2, R14, -R2, R12 ;  /* 0x800000020e02722b */ /* 0x000fc6000000000c */
[----:B------:R-:W-:-:S03]  /*0bb0*/  LOP3.LUT R5, R7, R5, RZ, 0x3c, !PT ;  /* 0x0000000507057212 */ /* 0x000fc600078e3cff */
[----:B------:R-:W-:-:S04]  /*0bc0*/  IADD3 R2, PT, PT, -R11, -0x43300000, RZ ;  /* 0xbcd000000b027810 */ /* 0x000fc80007ffe1ff */
[----:B------:R-:W-:-:S04]  /*0bd0*/  FSETP.NEU.AND P0, PT, |R3|, R2, PT ;  /* 0x000000020300720b */ /* 0x000fc80003f0d200 */
[----:B------:R-:W-:Y:S02]  /*0be0*/  FSEL R14, R6, R14, !P0 ;  /* 0x0000000e060e7208 */ /* 0x000fe40004000000 */
[----:B------:R-:W-:Y:S01]  /*0bf0*/  FSEL R15, R5, R15, !P0 ;  /* 0x0000000f050f7208 */ /* 0x000fe20004000000 */
[----:B------:R-:W-:Y:S06]  /*0c00*/  BRA `(.L_x_26) ;  /* 0x0000000000547947 */ /* 0x000fec0003800000 */
.L_x_25:
[----:B------:R-:W-:-:S14]  /*0c10*/  DSETP.NAN.AND P0, PT, R6, R6, PT ;  /* 0x000000060600722a */ /* 0x000fdc0003f08000 */
[----:B------:R-:W-:Y:S05]  /*0c20*/  @P0 BRA `(.L_x_27) ;  /* 0x0000000000440947 */ /* 0x000fea0003800000 */
[----:B------:R-:W-:-:S14]  /*0c30*/  DSETP.NAN.AND P0, PT, R4, R4, PT ;  /* 0x000000040400722a */ /* 0x000fdc0003f08000 */
[----:B------:R-:W-:Y:S05]  /*0c40*/  @P0 BRA `(.L_x_28) ;  /* 0x0000000000300947 */ /* 0x000fea0003800000 */
[----:B------:R-:W-:Y:S01]  /*0c50*/  ISETP.NE.AND P0, PT, R21, R20, PT ;  /* 0x000000141500720c */ /* 0x000fe20003f05270 */
[----:B------:R-:W-:Y:S02]  /*0c60*/  IMAD.MOV.U32 R14, RZ, RZ, 0x0 ;  /* 0x00000000ff0e7424 */ /* 0x000fe400078e00ff */
[----:B------:R-:W-:-:S10]  /*0c70*/  IMAD.MOV.U32 R15, RZ, RZ, -0x80000 ;  /* 0xfff80000ff0f7424 */ /* 0x000fd400078e00ff */
[----:B------:R-:W-:Y:S05]  /*0c80*/  @!P0 BRA `(.L_x_26) ;  /* 0x0000000000348947 */ /* 0x000fea0003800000 */
[----:B------:R-:W-:Y:S02]  /*0c90*/  ISETP.NE.AND P0, PT, R21, 0x7ff00000, PT ;  /* 0x7ff000001500780c */ /* 0x000fe40003f05270 */
[----:B------:R-:W-:Y:S02]  /*0ca0*/  LOP3.LUT R15, R7, 0x80000000, R5, 0x48, !PT ;  /* 0x80000000070f7812 */ /* 0x000fe400078e4805 */
[----:B------:R-:W-:-:S13]  /*0cb0*/  ISETP.EQ.OR P0, PT, R20, RZ, !P0 ;  /* 0x000000ff1400720c */ /* 0x000fda0004702670 */
[----:B------:R-:W-:Y:S01]  /*0cc0*/  @P0 LOP3.LUT R2, R15, 0x7ff00000, RZ, 0xfc, !PT ;  /* 0x7ff000000f020812 */ /* 0x000fe200078efcff */
[----:B------:R-:W-:Y:S02]  /*0cd0*/  @!P0 IMAD.MOV.U32 R14, RZ, RZ, RZ ;  /* 0x000000ffff0e8224 */ /* 0x000fe400078e00ff */
[----:B------:R-:W-:Y:S02]  /*0ce0*/  @P0 IMAD.MOV.U32 R14, RZ, RZ, RZ ;  /* 0x000000ffff0e0224 */ /* 0x000fe400078e00ff */
[----:B------:R-:W-:Y:S01]  /*0cf0*/  @P0 IMAD.MOV.U32 R15, RZ, RZ, R2 ;  /* 0x000000ffff0f0224 */ /* 0x000fe200078e0002 */
[----:B------:R-:W-:Y:S06]  /*0d00*/  BRA `(.L_x_26) ;  /* 0x0000000000147947 */ /* 0x000fec0003800000 */
.L_x_28:
[----:B------:R-:W-:Y:S01]  /*0d10*/  LOP3.LUT R15, R5, 0x80000, RZ, 0xfc, !PT ;  /* 0x00080000050f7812 */ /* 0x000fe200078efcff */
[----:B------:R-:W-:Y:S01]  /*0d20*/  IMAD.MOV.U32 R14, RZ, RZ, R4 ;  /* 0x000000ffff0e7224 */ /* 0x000fe200078e0004 */
[----:B------:R-:W-:Y:S06]  /*0d30*/  BRA `(.L_x_26) ;  /* 0x0000000000087947 */ /* 0x000fec0003800000 */
.L_x_27:
[----:B------:R-:W-:Y:S01]  /*0d40*/  LOP3.LUT R15, R7, 0x80000, RZ, 0xfc, !PT ;  /* 0x00080000070f7812 */ /* 0x000fe200078efcff */
[----:B------:R-:W-:-:S07]  /*0d50*/  IMAD.MOV.U32 R14, RZ, RZ, R6 ;  /* 0x000000ffff0e7224 */ /* 0x000fce00078e0006 */
.L_x_26:
[----:B------:R-:W-:Y:S02]  /*0d60*/  IMAD.MOV.U32 R11, RZ, RZ, 0x0 ;  /* 0x00000000ff0b7424 */ /* 0x000fe400078e00ff */
[----:B------:R-:W-:Y:S02]  /*0d70*/  IMAD.MOV.U32 R2, RZ, RZ, R14 ;  /* 0x000000ffff027224 */ /* 0x000fe400078e000e */
[----:B------:R-:W-:Y:S01]  /*0d80*/  IMAD.MOV.U32 R3, RZ, RZ, R15 ;  /* 0x000000ffff037224 */ /* 0x000fe200078e000f */
[----:B------:R-:W-:Y:S06]  /*0d90*/  RET.REL.NODEC R10 `(_Z7averagePiPfi) ;  /* 0xfffffff00a987950 */ /* 0x000fec0003c3ffff */
.L_x_29:
        /* <DEDUP_REMOVED lines=14> */
.L_x_31:


//--------------------- .nv.shared.reserved.0     --------------------------
	.section	.nv.shared.reserved.0,"aw",@nobits
	.weak		__nv_reservedSMEM_offset_0_alias
	.size		__nv_reservedSMEM_offset_0_alias, 0, 64
	.other		__nv_reservedSMEM_offset_0_alias,@"STO_CUDA_RESERVED_SHARED STV_DEFAULT"
__nv_reservedSMEM_offset_0_alias:
	.zero		0
	.zero		64


//--------------------- .nv.constant0._Z11standardDevPiPffi --------------------------
	.section	.nv.constant0._Z11standardDevPiPffi,"a",@progbits
	.sectionflags	@""
	.align	4
.nv.constant0._Z11standardDevPiPffi:
	.zero		920


//--------------------- .nv.constant0._Z7averagePiPfi --------------------------
	.section	.nv.constant0._Z7averagePiPfi,"a",@progbits
	.sectionflags	@""
	.align	4
.nv.constant0._Z7averagePiPfi:
	.zero		916


//--------------------- SYMBOLS --------------------------

	.type		.nv.reservedSmem.offset0,@object
	.size		.nv.reservedSmem.offset0,0x4
